	.target	sm_90a

	.elftype	@"ET_EXEC"


//--------------------- .note.nv.tkinfo           --------------------------
	.section	.note.nv.tkinfo,"",@"SHT_NOTE"
	.sectionflags	@"SHF_NOTE_NV_TKINFO"
	.tkinfo
        /*0018*/ 	.word	0x00000002
        /*0030*/ 	.string	""
        /*0030*/ 	.string	"ptxas"
        /*0030*/ 	.string	"Cuda compilation tools, release 13.0, V13.0.88"
        /*0030*/ 	.string	"Build cuda_13.0.r13.0/compiler.36424714_0"
        /*0030*/ 	.string	"-arch sm_90a -m 64 "



//--------------------- .note.nv.cuinfo           --------------------------
	.section	.note.nv.cuinfo,"",@"SHT_NOTE"
	.sectionflags	@"SHF_NOTE_NV_CUINFO"
        /*0018*/ 	.short	0x0002
        /*001a*/ 	.short	0x005a
        /*001c*/ 	.short	0x0082
	.zero		2


//--------------------- .nv.info                  --------------------------
	.section	.nv.info,"",@"SHT_CUDA_INFO"
	.align	4


	//----- nvinfo : EIATTR_REGCOUNT
	.align		4
        /*0000*/ 	.byte	0x04, 0x2f
        /*0002*/ 	.short	(.L_12 - .L_11)
	.align		4
.L_11:
        /*0004*/ 	.word	index@(_ZN7cutlass13device_kernelINS_4gemm6kernel13GemmUniversalIN4cute5tupleIJiiiiEEENS1_10collective13CollectiveMmaINS1_37MainloopSm90TmaGmmaWarpSpecializedFP8ILi22ENS5_IJNS4_1CILi1EEESB_SB_EEENS1_35KernelTmaWarpSpecializedCooperativeEEENS5_IJNSA_ILi256EEENSA_ILi64EEENSA_ILi32EEEEEENS_12float_e4m3_tENS5_IJlSB_lEEENS_12float_e5m2_tESK_NS4_8TiledMMAINS4_8MMA_AtomIJNS4_4SM904GMMA30MMA_64x64x32_F32E4M3E5M2_SS_TNILNSP_7ScaleInE1ELSR_1EEEEEENS4_6LayoutINS5_IJNSA_ILi2EEESB_SB_EEENS5_IJSB_NSA_ILi0EEESX_EEEEENS5_IJNS4_10UnderscoreES10_S10_EEEEENS4_13SM90_TMA_LOADENS4_14ComposedLayoutINS4_7SwizzleILi1ELi4ELi3EEENS4_18smem_ptr_flag_bitsILi8EEENSU_INS5_IJNSA_ILi8EEESH_EEENS5_IJSH_SB_EEEEEEEvNS4_8identityES13_S1D_vS1E_EENS_8epilogue10collective6detail29Sm90TmaWarpSpecializedAdapterINS1H_15DefaultEpilogueISJ_SK_SK_NS1G_6thread17LinearCombinationISJ_Li1EffLNS1L_9ScaleType4KindE0ELNS_15FloatRoundStyleE2ESJ_EENS1_15EpilogueDefaultEEEEEvvEEEEvNT_6ParamsE)
        /*0008*/ 	.word	0x000000a8


	//----- nvinfo : EIATTR_FRAME_SIZE
	.align		4
.L_12:
        /*000c*/ 	.byte	0x04, 0x11
        /*000e*/ 	.short	(.L_14 - .L_13)
	.align		4
.L_13:
        /*0010*/ 	.word	index@(_ZN7cutlass13device_kernelINS_4gemm6kernel13GemmUniversalIN4cute5tupleIJiiiiEEENS1_10collective13CollectiveMmaINS1_37MainloopSm90TmaGmmaWarpSpecializedFP8ILi22ENS5_IJNS4_1CILi1EEESB_SB_EEENS1_35KernelTmaWarpSpecializedCooperativeEEENS5_IJNSA_ILi256EEENSA_ILi64EEENSA_ILi32EEEEEENS_12float_e4m3_tENS5_IJlSB_lEEENS_12float_e5m2_tESK_NS4_8TiledMMAINS4_8MMA_AtomIJNS4_4SM904GMMA30MMA_64x64x32_F32E4M3E5M2_SS_TNILNSP_7ScaleInE1ELSR_1EEEEEENS4_6LayoutINS5_IJNSA_ILi2EEESB_SB_EEENS5_IJSB_NSA_ILi0EEESX_EEEEENS5_IJNS4_10UnderscoreES10_S10_EEEEENS4_13SM90_TMA_LOADENS4_14ComposedLayoutINS4_7SwizzleILi1ELi4ELi3EEENS4_18smem_ptr_flag_bitsILi8EEENSU_INS5_IJNSA_ILi8EEESH_EEENS5_IJSH_SB_EEEEEEEvNS4_8identityES13_S1D_vS1E_EENS_8epilogue10collective6detail29Sm90TmaWarpSpecializedAdapterINS1H_15DefaultEpilogueISJ_SK_SK_NS1G_6thread17LinearCombinationISJ_Li1EffLNS1L_9ScaleType4KindE0ELNS_15FloatRoundStyleE2ESJ_EENS1_15EpilogueDefaultEEEEEvvEEEEvNT_6ParamsE)
        /*0014*/ 	.word	0x00000000


	//----- nvinfo : EIATTR_MIN_STACK_SIZE
	.align		4
.L_14:
        /*0018*/ 	.byte	0x04, 0x12
        /*001a*/ 	.short	(.L_16 - .L_15)
	.align		4
.L_15:
        /*001c*/ 	.word	index@(_ZN7cutlass13device_kernelINS_4gemm6kernel13GemmUniversalIN4cute5tupleIJiiiiEEENS1_10collective13CollectiveMmaINS1_37MainloopSm90TmaGmmaWarpSpecializedFP8ILi22ENS5_IJNS4_1CILi1EEESB_SB_EEENS1_35KernelTmaWarpSpecializedCooperativeEEENS5_IJNSA_ILi256EEENSA_ILi64EEENSA_ILi32EEEEEENS_12float_e4m3_tENS5_IJlSB_lEEENS_12float_e5m2_tESK_NS4_8TiledMMAINS4_8MMA_AtomIJNS4_4SM904GMMA30MMA_64x64x32_F32E4M3E5M2_SS_TNILNSP_7ScaleInE1ELSR_1EEEEEENS4_6LayoutINS5_IJNSA_ILi2EEESB_SB_EEENS5_IJSB_NSA_ILi0EEESX_EEEEENS5_IJNS4_10UnderscoreES10_S10_EEEEENS4_13SM90_TMA_LOADENS4_14ComposedLayoutINS4_7SwizzleILi1ELi4ELi3EEENS4_18smem_ptr_flag_bitsILi8EEENSU_INS5_IJNSA_ILi8EEESH_EEENS5_IJSH_SB_EEEEEEEvNS4_8identityES13_S1D_vS1E_EENS_8epilogue10collective6detail29Sm90TmaWarpSpecializedAdapterINS1H_15DefaultEpilogueISJ_SK_SK_NS1G_6thread17LinearCombinationISJ_Li1EffLNS1L_9ScaleType4KindE0ELNS_15FloatRoundStyleE2ESJ_EENS1_15EpilogueDefaultEEEEEvvEEEEvNT_6ParamsE)
        /*0020*/ 	.word	0x00000000
.L_16:


//--------------------- .nv.compat                --------------------------
	.section	.nv.compat,"",@"SHT_CUDA_COMPAT_INFO"
	.align	4
        /*0000*/ 	.byte	0x02, 0x09, 0x01, 0x00, 0x02, 0x02, 0x04, 0x00, 0x02, 0x05, 0x05, 0x00, 0x03, 0x07, 0x01, 0x01
        /*0010*/ 	.byte	0x02, 0x03, 0x01, 0x00, 0x02, 0x06, 0x01, 0x00, 0x04, 0x0b, 0x08, 0x00, 0x00, 0x00, 0x00, 0x00
        /*0020*/ 	.byte	0x00, 0x00, 0x00, 0x00


//--------------------- .nv.info._ZN7cutlass13device_kernelINS_4gemm6kernel13GemmUniversalIN4cute5tupleIJiiiiEEENS1_10collective13CollectiveMmaINS1_37MainloopSm90TmaGmmaWarpSpecializedFP8ILi22ENS5_IJNS4_1CILi1EEESB_SB_EEENS1_35KernelTmaWarpSpecializedCooperativeEEENS5_IJNSA_ILi256EEENSA_ILi64EEENSA_ILi32EEEEEENS_12float_e4m3_tENS5_IJlSB_lEEENS_12float_e5m2_tESK_NS4_8TiledMMAINS4_8MMA_AtomIJNS4_4SM904GMMA30MMA_64x64x32_F32E4M3E5M2_SS_TNILNSP_7ScaleInE1ELSR_1EEEEEENS4_6LayoutINS5_IJNSA_ILi2EEESB_SB_EEENS5_IJSB_NSA_ILi0EEESX_EEEEENS5_IJNS4_10UnderscoreES10_S10_EEEEENS4_13SM90_TMA_LOADENS4_14ComposedLayoutINS4_7SwizzleILi1ELi4ELi3EEENS4_18smem_ptr_flag_bitsILi8EEENSU_INS5_IJNSA_ILi8EEESH_EEENS5_IJSH_SB_EEEEEEEvNS4_8identityES13_S1D_vS1E_EENS_8epilogue10collective6detail29Sm90TmaWarpSpecializedAdapterINS1H_15DefaultEpilogueISJ_SK_SK_NS1G_6thread17LinearCombinationISJ_Li1EffLNS1L_9ScaleType4KindE0ELNS_15FloatRoundStyleE2ESJ_EENS1_15EpilogueDefaultEEEEEvvEEEEvNT_6ParamsE --------------------------
	.section	.nv.info._ZN7cutlass13device_kernelINS_4gemm6kernel13GemmUniversalIN4cute5tupleIJiiiiEEENS1_10collective13CollectiveMmaINS1_37MainloopSm90TmaGmmaWarpSpecializedFP8ILi22ENS5_IJNS4_1CILi1EEESB_SB_EEENS1_35KernelTmaWarpSpecializedCooperativeEEENS5_IJNSA_ILi256EEENSA_ILi64EEENSA_ILi32EEEEEENS_12float_e4m3_tENS5_IJlSB_lEEENS_12float_e5m2_tESK_NS4_8TiledMMAINS4_8MMA_AtomIJNS4_4SM904GMMA30MMA_64x64x32_F32E4M3E5M2_SS_TNILNSP_7ScaleInE1ELSR_1EEEEEENS4_6LayoutINS5_IJNSA_ILi2EEESB_SB_EEENS5_IJSB_NSA_ILi0EEESX_EEEEENS5_IJNS4_10UnderscoreES10_S10_EEEEENS4_13SM90_TMA_LOADENS4_14ComposedLayoutINS4_7SwizzleILi1ELi4ELi3EEENS4_18smem_ptr_flag_bitsILi8EEENSU_INS5_IJNSA_ILi8EEESH_EEENS5_IJSH_SB_EEEEEEEvNS4_8identityES13_S1D_vS1E_EENS_8epilogue10collective6detail29Sm90TmaWarpSpecializedAdapterINS1H_15DefaultEpilogueISJ_SK_SK_NS1G_6thread17LinearCombinationISJ_Li1EffLNS1L_9ScaleType4KindE0ELNS_15FloatRoundStyleE2ESJ_EENS1_15EpilogueDefaultEEEEEvvEEEEvNT_6ParamsE,"",@"SHT_CUDA_INFO"
	.sectionflags	@""
	.align	4


	//----- nvinfo : EIATTR_CUDA_API_VERSION
	.align		4
        /*0000*/ 	.byte	0x04, 0x37
        /*0002*/ 	.short	(.L_18 - .L_17)
.L_17:
        /*0004*/ 	.word	0x00000082


	//----- nvinfo : EIATTR_KPARAM_INFO
	.align		4
.L_18:
        /*0008*/ 	.byte	0x04, 0x17
        /*000a*/ 	.short	(.L_20 - .L_19)
.L_19:
        /*000c*/ 	.word	0x00000000
        /*0010*/ 	.short	0x0000
        /*0012*/ 	.short	0x0070
        /*0014*/ 	.byte	0x00, 0xf0, 0x01, 0x10


	//----- nvinfo : EIATTR_SPARSE_MMA_MASK
	.align		4
.L_20:
        /*0018*/ 	.byte	0x03, 0x50
        /*001a*/ 	.short	0x0000


	//----- nvinfo : EIATTR_MAXREG_COUNT
	.align		4
        /*001c*/ 	.byte	0x03, 0x1b
        /*001e*/ 	.short	0x00a8


	//----- nvinfo : EIATTR_NUM_BARRIERS
	.align		4
        /*0020*/ 	.byte	0x02, 0x4c
        /*0022*/ 	.byte	0x01
	.zero		1


	//----- nvinfo : EIATTR_MERCURY_ISA_VERSION
	.align		4
        /*0024*/ 	.byte	0x03, 0x5f
        /*0026*/ 	.short	0x0101


	//----- nvinfo : EIATTR_INT_WARP_WIDE_INSTR_OFFSETS
	.align		4
        /*0028*/ 	.byte	0x04, 0x31
        /*002a*/ 	.short	(.L_22 - .L_21)


	//   ....[0]....
.L_21:
        /*002c*/ 	.word	0x00000640


	//   ....[1]....
        /*0030*/ 	.word	0x00000650


	//   ....[2]....
        /*0034*/ 	.word	0x00000740


	//----- nvinfo : EIATTR_COOP_GROUP_MASK_REGIDS
	.align		4
.L_22:
        /*0038*/ 	.byte	0x04, 0x29
        /*003a*/ 	.short	(.L_24 - .L_23)


	//   ....[0]....
.L_23:
        /*003c*/ 	.word	0xffffffff


	//   ....[1]....
        /*0040*/ 	.word	0xffffffff


	//   ....[2]....
        /*0044*/ 	.word	0xffffffff


	//   ....[3]....
        /*0048*/ 	.word	0xffffffff


	//   ....[4]....
        /*004c*/ 	.word	0xffffffff


	//----- nvinfo : EIATTR_COOP_GROUP_INSTR_OFFSETS
	.align		4
.L_24:
        /*0050*/ 	.byte	0x04, 0x28
        /*0052*/ 	.short	(.L_26 - .L_25)


	//   ....[0]....
.L_25:
        /*0054*/ 	.word	0x00000060


	//   ....[1]....
        /*0058*/ 	.word	0x00000070


	//   ....[2]....
        /*005c*/ 	.word	0x00000130


	//   ....[3]....
        /*0060*/ 	.word	0x00000530


	//   ....[4]....
        /*0064*/ 	.word	0x00001230


	//----- nvinfo : EIATTR_REG_RECONFIG
	.align		4
.L_26:
        /*0068*/ 	.byte	0x01, 0x54
	.zero		2


	//----- nvinfo : EIATTR_MBARRIER_INSTR_OFFSETS
	.align		4
        /*006c*/ 	.byte	0x04, 0x39
        /*006e*/ 	.short	(.L_28 - .L_27)


	//   ....[0]....
.L_27:
        /*0070*/ 	.word	0x00000250
        /*0074*/ 	.word	0x000000ff
        /*0078*/ 	.word	0x00000000
        /*007c*/ 	.short	0x0100
        /*007e*/ 	.byte	0x08
	.zero		1


	//   ....[1]....
        /*0080*/ 	.word	0x00000260
        /*0084*/ 	.word	0x000000ff
        /*0088*/ 	.word	0x000000b0
        /*008c*/ 	.short	0x0100
        /*008e*/ 	.byte	0x08
	.zero		1


	//   ....[2]....
        /*0090*/ 	.word	0x00000270
        /*0094*/ 	.word	0x000000ff
        /*0098*/ 	.word	0x00000008
        /*009c*/ 	.short	0x0100
        /*009e*/ 	.byte	0x08
	.zero		1


	//   ....[3]....
        /*00a0*/ 	.word	0x00000280
        /*00a4*/ 	.word	0x000000ff
        /*00a8*/ 	.word	0x000000b8
        /*00ac*/ 	.short	0x0100
        /*00ae*/ 	.byte	0x08
	.zero		1


	//   ....[4]....
        /*00b0*/ 	.word	0x00000290
        /*00b4*/ 	.word	0x000000ff
        /*00b8*/ 	.word	0x00000010
        /*00bc*/ 	.short	0x0100
        /*00be*/ 	.byte	0x08
	.zero		1


	//   ....[5]....
        /*00c0*/ 	.word	0x000002a0
        /*00c4*/ 	.word	0x000000ff
        /*00c8*/ 	.word	0x000000c0
        /*00cc*/ 	.short	0x0100
        /*00ce*/ 	.byte	0x08
	.zero		1


	//   ....[6]....
        /*00d0*/ 	.word	0x000002b0
        /*00d4*/ 	.word	0x000000ff
        /*00d8*/ 	.word	0x00000018
        /*00dc*/ 	.short	0x0100
        /*00de*/ 	.byte	0x08
	.zero		1


	//   ....[7]....
        /*00e0*/ 	.word	0x000002c0
        /*00e4*/ 	.word	0x000000ff
        /*00e8*/ 	.word	0x000000c8
        /*00ec*/ 	.short	0x0100
        /*00ee*/ 	.byte	0x08
	.zero		1


	//   ....[8]....
        /*00f0*/ 	.word	0x000002d0
        /*00f4*/ 	.word	0x000000ff
        /*00f8*/ 	.word	0x00000020
        /*00fc*/ 	.short	0x0100
        /*00fe*/ 	.byte	0x08
	.zero		1


	//   ....[9]....
        /*0100*/ 	.word	0x000002e0
        /*0104*/ 	.word	0x000000ff
        /*0108*/ 	.word	0x000000d0
        /*010c*/ 	.short	0x0100
        /*010e*/ 	.byte	0x08
	.zero		1


	//   ....[10]....
        /*0110*/ 	.word	0x000002f0
        /*0114*/ 	.word	0x000000ff
        /*0118*/ 	.word	0x00000028
        /*011c*/ 	.short	0x0100
        /*011e*/ 	.byte	0x08
	.zero		1


	//   ....[11]....
        /*0120*/ 	.word	0x00000300
        /*0124*/ 	.word	0x000000ff
        /*0128*/ 	.word	0x000000d8
        /*012c*/ 	.short	0x0100
        /*012e*/ 	.byte	0x08
	.zero		1


	//   ....[12]....
        /*0130*/ 	.word	0x00000310
        /*0134*/ 	.word	0x000000ff
        /*0138*/ 	.word	0x00000030
        /*013c*/ 	.short	0x0100
        /*013e*/ 	.byte	0x08
	.zero		1


	//   ....[13]....
        /*0140*/ 	.word	0x00000320
        /*0144*/ 	.word	0x000000ff
        /*0148*/ 	.word	0x000000e0
        /*014c*/ 	.short	0x0100
        /*014e*/ 	.byte	0x08
	.zero		1


	//   ....[14]....
        /*0150*/ 	.word	0x00000330
        /*0154*/ 	.word	0x000000ff
        /*0158*/ 	.word	0x00000038
        /*015c*/ 	.short	0x0100
        /*015e*/ 	.byte	0x08
	.zero		1


	//   ....[15]....
        /*0160*/ 	.word	0x00000340
        /*0164*/ 	.word	0x000000ff
        /*0168*/ 	.word	0x000000e8
        /*016c*/ 	.short	0x0100
        /*016e*/ 	.byte	0x08
	.zero		1


	//   ....[16]....
        /*0170*/ 	.word	0x00000350
        /*0174*/ 	.word	0x000000ff
        /*0178*/ 	.word	0x00000040
        /*017c*/ 	.short	0x0100
        /*017e*/ 	.byte	0x08
	.zero		1


	//   ....[17]....
        /*0180*/ 	.word	0x00000360
        /*0184*/ 	.word	0x000000ff
        /*0188*/ 	.word	0x000000f0
        /*018c*/ 	.short	0x0100
        /*018e*/ 	.byte	0x08
	.zero		1


	//   ....[18]....
        /*0190*/ 	.word	0x00000370
        /*0194*/ 	.word	0x000000ff
        /*0198*/ 	.word	0x00000048
        /*019c*/ 	.short	0x0100
        /*019e*/ 	.byte	0x08
	.zero		1


	//   ....[19]....
        /*01a0*/ 	.word	0x00000380
        /*01a4*/ 	.word	0x000000ff
        /*01a8*/ 	.word	0x000000f8
        /*01ac*/ 	.short	0x0100
        /*01ae*/ 	.byte	0x08
	.zero		1


	//   ....[20]....
        /*01b0*/ 	.word	0x00000390
        /*01b4*/ 	.word	0x000000ff
        /*01b8*/ 	.word	0x00000050
        /*01bc*/ 	.short	0x0100
        /*01be*/ 	.byte	0x08
	.zero		1


	//   ....[21]....
        /*01c0*/ 	.word	0x000003a0
        /*01c4*/ 	.word	0x000000ff
        /*01c8*/ 	.word	0x00000100
        /*01cc*/ 	.short	0x0100
        /*01ce*/ 	.byte	0x08
	.zero		1


	//   ....[22]....
        /*01d0*/ 	.word	0x000003b0
        /*01d4*/ 	.word	0x000000ff
        /*01d8*/ 	.word	0x00000058
        /*01dc*/ 	.short	0x0100
        /*01de*/ 	.byte	0x08
	.zero		1


	//   ....[23]....
        /*01e0*/ 	.word	0x000003c0
        /*01e4*/ 	.word	0x000000ff
        /*01e8*/ 	.word	0x00000108
        /*01ec*/ 	.short	0x0100
        /*01ee*/ 	.byte	0x08
	.zero		1


	//   ....[24]....
        /*01f0*/ 	.word	0x000003d0
        /*01f4*/ 	.word	0x000000ff
        /*01f8*/ 	.word	0x00000060
        /*01fc*/ 	.short	0x0100
        /*01fe*/ 	.byte	0x08
	.zero		1


	//   ....[25]....
        /*0200*/ 	.word	0x000003e0
        /*0204*/ 	.word	0x000000ff
        /*0208*/ 	.word	0x00000110
        /*020c*/ 	.short	0x0100
        /*020e*/ 	.byte	0x08
	.zero		1


	//   ....[26]....
        /*0210*/ 	.word	0x000003f0
        /*0214*/ 	.word	0x000000ff
        /*0218*/ 	.word	0x00000068
        /*021c*/ 	.short	0x0100
        /*021e*/ 	.byte	0x08
	.zero		1


	//   ....[27]....
        /*0220*/ 	.word	0x00000400
        /*0224*/ 	.word	0x000000ff
        /*0228*/ 	.word	0x00000118
        /*022c*/ 	.short	0x0100
        /*022e*/ 	.byte	0x08
	.zero		1


	//   ....[28]....
        /*0230*/ 	.word	0x00000410
        /*0234*/ 	.word	0x000000ff
        /*0238*/ 	.word	0x00000070
        /*023c*/ 	.short	0x0100
        /*023e*/ 	.byte	0x08
	.zero		1


	//   ....[29]....
        /*0240*/ 	.word	0x00000420
        /*0244*/ 	.word	0x000000ff
        /*0248*/ 	.word	0x00000120
        /*024c*/ 	.short	0x0100
        /*024e*/ 	.byte	0x08
	.zero		1


	//   ....[30]....
        /*0250*/ 	.word	0x00000430
        /*0254*/ 	.word	0x000000ff
        /*0258*/ 	.word	0x00000078
        /*025c*/ 	.short	0x0100
        /*025e*/ 	.byte	0x08
	.zero		1


	//   ....[31]....
        /*0260*/ 	.word	0x00000440
        /*0264*/ 	.word	0x000000ff
        /*0268*/ 	.word	0x00000128
        /*026c*/ 	.short	0x0100
        /*026e*/ 	.byte	0x08
	.zero		1


	//   ....[32]....
        /*0270*/ 	.word	0x00000450
        /*0274*/ 	.word	0x000000ff
        /*0278*/ 	.word	0x00000080
        /*027c*/ 	.short	0x0100
        /*027e*/ 	.byte	0x08
	.zero		1


	//   ....[33]....
        /*0280*/ 	.word	0x00000460
        /*0284*/ 	.word	0x000000ff
        /*0288*/ 	.word	0x00000130
        /*028c*/ 	.short	0x0100
        /*028e*/ 	.byte	0x08
	.zero		1


	//   ....[34]....
        /*0290*/ 	.word	0x00000470
        /*0294*/ 	.word	0x000000ff
        /*0298*/ 	.word	0x00000088
        /*029c*/ 	.short	0x0100
        /*029e*/ 	.byte	0x08
	.zero		1


	//   ....[35]....
        /*02a0*/ 	.word	0x00000480
        /*02a4*/ 	.word	0x000000ff
        /*02a8*/ 	.word	0x00000138
        /*02ac*/ 	.short	0x0100
        /*02ae*/ 	.byte	0x08
	.zero		1


	//   ....[36]....
        /*02b0*/ 	.word	0x00000490
        /*02b4*/ 	.word	0x000000ff
        /*02b8*/ 	.word	0x00000090
        /*02bc*/ 	.short	0x0100
        /*02be*/ 	.byte	0x08
	.zero		1


	//   ....[37]....
        /*02c0*/ 	.word	0x000004a0
        /*02c4*/ 	.word	0x000000ff
        /*02c8*/ 	.word	0x00000140
        /*02cc*/ 	.short	0x0100
        /*02ce*/ 	.byte	0x08
	.zero		1


	//   ....[38]....
        /*02d0*/ 	.word	0x000004b0
        /*02d4*/ 	.word	0x000000ff
        /*02d8*/ 	.word	0x00000098
        /*02dc*/ 	.short	0x0100
        /*02de*/ 	.byte	0x08
	.zero		1


	//   ....[39]....
        /*02e0*/ 	.word	0x000004c0
        /*02e4*/ 	.word	0x000000ff
        /*02e8*/ 	.word	0x00000148
        /*02ec*/ 	.short	0x0100
        /*02ee*/ 	.byte	0x08
	.zero		1


	//   ....[40]....
        /*02f0*/ 	.word	0x000004d0
        /*02f4*/ 	.word	0x000000ff
        /*02f8*/ 	.word	0x000000a0
        /*02fc*/ 	.short	0x0100
        /*02fe*/ 	.byte	0x08
	.zero		1


	//   ....[41]....
        /*0300*/ 	.word	0x000004e0
        /*0304*/ 	.word	0x000000ff
        /*0308*/ 	.word	0x00000150
        /*030c*/ 	.short	0x0100
        /*030e*/ 	.byte	0x08
	.zero		1


	//   ....[42]....
        /*0310*/ 	.word	0x000004f0
        /*0314*/ 	.word	0x000000ff
        /*0318*/ 	.word	0x000000a8
        /*031c*/ 	.short	0x0100
        /*031e*/ 	.byte	0x08
	.zero		1


	//   ....[43]....
        /*0320*/ 	.word	0x00000500
        /*0324*/ 	.word	0x000000ff
        /*0328*/ 	.word	0x00000158
        /*032c*/ 	.short	0x0100
        /*032e*/ 	.byte	0x08
	.zero		1


	//   ....[44]....
        /*0330*/ 	.word	0x00000790
        /*0334*/ 	.word	0x000000ff
        /*0338*/ 	.word	0x00000170
        /*033c*/ 	.short	0x0100
        /*033e*/ 	.byte	0x06
	.zero		1


	//   ....[45]....
        /*0340*/ 	.word	0x000007f0
        /*0344*/ 	.word	0x000000ff
        /*0348*/ 	.word	0x00000178
        /*034c*/ 	.short	0x0100
        /*034e*/ 	.byte	0x06
	.zero		1


	//   ....[46]....
        /*0350*/ 	.word	0x00001760
        /*0354*/ 	.word	0x000000ff
        /*0358*/ 	.word	0x00000000
        /*035c*/ 	.short	0x010a
        /*035e*/ 	.byte	0x07
	.zero		1


	//   ....[47]....
        /*0360*/ 	.word	0x000017c0
        /*0364*/ 	.word	0x000000ff
        /*0368*/ 	.word	0x00000000
        /*036c*/ 	.short	0x010a
        /*036e*/ 	.byte	0x07
	.zero		1


	//   ....[48]....
        /*0370*/ 	.word	0x000020d0
        /*0374*/ 	.word	0x000000ff
        /*0378*/ 	.word	0x00000000
        /*037c*/ 	.short	0x010a
        /*037e*/ 	.byte	0x0c
	.zero		1


	//   ....[49]....
        /*0380*/ 	.word	0x00002110
        /*0384*/ 	.word	0x000000ff
        /*0388*/ 	.word	0x00000000
        /*038c*/ 	.short	0x010a
        /*038e*/ 	.byte	0x0c
	.zero		1


	//   ....[50]....
        /*0390*/ 	.word	0x00002730
        /*0394*/ 	.word	0x000000ff
        /*0398*/ 	.word	0x00000000
        /*039c*/ 	.short	0x0101
        /*039e*/ 	.byte	0x08
	.zero		1


	//   ....[51]....
        /*03a0*/ 	.word	0x00002d80
        /*03a4*/ 	.word	0x000000ff
        /*03a8*/ 	.word	0x00000000
        /*03ac*/ 	.short	0x0101
        /*03ae*/ 	.byte	0x08
	.zero		1


	//   ....[52]....
        /*03b0*/ 	.word	0x00008890
        /*03b4*/ 	.word	0x00000013
        /*03b8*/ 	.word	0x000000b0
        /*03bc*/ 	.short	0x010a
        /*03be*/ 	.byte	0x3f
	.zero		1


	//   ....[53]....
        /*03c0*/ 	.word	0x00008c30
        /*03c4*/ 	.word	0x00000008
        /*03c8*/ 	.word	0x00000178
        /*03cc*/ 	.short	0x0101
        /*03ce*/ 	.byte	0x3f
	.zero		1


	//   ....[54]....
        /*03d0*/ 	.word	0x00009340
        /*03d4*/ 	.word	0x00000006
        /*03d8*/ 	.word	0x00000000
        /*03dc*/ 	.short	0x010a
        /*03de*/ 	.byte	0x3f
	.zero		1


	//   ....[55]....
        /*03e0*/ 	.word	0x000093c0
        /*03e4*/ 	.word	0x00000007
        /*03e8*/ 	.word	0x00000000
        /*03ec*/ 	.short	0x010a
        /*03ee*/ 	.byte	0x3f
	.zero		1


	//   ....[56]....
        /*03f0*/ 	.word	0x00009450
        /*03f4*/ 	.word	0x00000006
        /*03f8*/ 	.word	0x00000000
        /*03fc*/ 	.short	0x010a
        /*03fe*/ 	.byte	0x3f
	.zero		1


	//   ....[57]....
        /*0400*/ 	.word	0x000094e0
        /*0404*/ 	.word	0x00000009
        /*0408*/ 	.word	0x00000000
        /*040c*/ 	.short	0x010a
        /*040e*/ 	.byte	0x3f
	.zero		1


	//   ....[58]....
        /*0410*/ 	.word	0x00009570
        /*0414*/ 	.word	0x00000006
        /*0418*/ 	.word	0x00000000
        /*041c*/ 	.short	0x010a
        /*041e*/ 	.byte	0x3f
	.zero		1


	//   ....[59]....
        /*0420*/ 	.word	0x00009600
        /*0424*/ 	.word	0x00000009
        /*0428*/ 	.word	0x00000000
        /*042c*/ 	.short	0x010a
        /*042e*/ 	.byte	0x3f
	.zero		1


	//   ....[60]....
        /*0430*/ 	.word	0x00009690
        /*0434*/ 	.word	0x00000006
        /*0438*/ 	.word	0x00000000
        /*043c*/ 	.short	0x010a
        /*043e*/ 	.byte	0x3f
	.zero		1


	//   ....[61]....
        /*0440*/ 	.word	0x00009720
        /*0444*/ 	.word	0x00000009
        /*0448*/ 	.word	0x00000000
        /*044c*/ 	.short	0x010a
        /*044e*/ 	.byte	0x3f
	.zero		1


	//   ....[62]....
        /*0450*/ 	.word	0x000097b0
        /*0454*/ 	.word	0x00000006
        /*0458*/ 	.word	0x00000000
        /*045c*/ 	.short	0x010a
        /*045e*/ 	.byte	0x3f
	.zero		1


	//   ....[63]....
        /*0460*/ 	.word	0x00009840
        /*0464*/ 	.word	0x00000009
        /*0468*/ 	.word	0x00000000
        /*046c*/ 	.short	0x010a
        /*046e*/ 	.byte	0x3f
	.zero		1


	//   ....[64]....
        /*0470*/ 	.word	0x000098d0
        /*0474*/ 	.word	0x00000006
        /*0478*/ 	.word	0x00000000
        /*047c*/ 	.short	0x010a
        /*047e*/ 	.byte	0x3f
	.zero		1


	//   ....[65]....
        /*0480*/ 	.word	0x00009960
        /*0484*/ 	.word	0x00000009
        /*0488*/ 	.word	0x00000000
        /*048c*/ 	.short	0x010a
        /*048e*/ 	.byte	0x3f
	.zero		1


	//   ....[66]....
        /*0490*/ 	.word	0x000099f0
        /*0494*/ 	.word	0x00000006
        /*0498*/ 	.word	0x00000000
        /*049c*/ 	.short	0x010a
        /*049e*/ 	.byte	0x3f
	.zero		1


	//   ....[67]....
        /*04a0*/ 	.word	0x00009a80
        /*04a4*/ 	.word	0x00000009
        /*04a8*/ 	.word	0x00000000
        /*04ac*/ 	.short	0x010a
        /*04ae*/ 	.byte	0x3f
	.zero		1


	//   ....[68]....
        /*04b0*/ 	.word	0x00009b10
        /*04b4*/ 	.word	0x00000006
        /*04b8*/ 	.word	0x00000000
        /*04bc*/ 	.short	0x010a
        /*04be*/ 	.byte	0x3f
	.zero		1


	//   ....[69]....
        /*04c0*/ 	.word	0x00009ba0
        /*04c4*/ 	.word	0x00000009
        /*04c8*/ 	.word	0x00000000
        /*04cc*/ 	.short	0x010a
        /*04ce*/ 	.byte	0x3f
	.zero		1


	//   ....[70]....
        /*04d0*/ 	.word	0x00009c30
        /*04d4*/ 	.word	0x00000006
        /*04d8*/ 	.word	0x00000000
        /*04dc*/ 	.short	0x010a
        /*04de*/ 	.byte	0x3f
	.zero		1


	//   ....[71]....
        /*04e0*/ 	.word	0x00009cc0
        /*04e4*/ 	.word	0x00000009
        /*04e8*/ 	.word	0x00000000
        /*04ec*/ 	.short	0x010a
        /*04ee*/ 	.byte	0x3f
	.zero		1


	//   ....[72]....
        /*04f0*/ 	.word	0x00009d50
        /*04f4*/ 	.word	0x00000006
        /*04f8*/ 	.word	0x00000000
        /*04fc*/ 	.short	0x010a
        /*04fe*/ 	.byte	0x3f
	.zero		1


	//   ....[73]....
        /*0500*/ 	.word	0x00009de0
        /*0504*/ 	.word	0x00000009
        /*0508*/ 	.word	0x00000000
        /*050c*/ 	.short	0x010a
        /*050e*/ 	.byte	0x3f
	.zero		1


	//   ....[74]....
        /*0510*/ 	.word	0x00009e70
        /*0514*/ 	.word	0x00000006
        /*0518*/ 	.word	0x00000000
        /*051c*/ 	.short	0x010a
        /*051e*/ 	.byte	0x3f
	.zero		1


	//   ....[75]....
        /*0520*/ 	.word	0x00009f00
        /*0524*/ 	.word	0x00000003
        /*0528*/ 	.word	0x00000000
        /*052c*/ 	.short	0x010a
        /*052e*/ 	.byte	0x3f
	.zero		1


	//   ....[76]....
        /*0530*/ 	.word	0x00009f70
        /*0534*/ 	.word	0x0000000b
        /*0538*/ 	.word	0x00000000
        /*053c*/ 	.short	0x010a
        /*053e*/ 	.byte	0x3f
	.zero		1


	//   ....[77]....
        /*0540*/ 	.word	0x00009fd0
        /*0544*/ 	.word	0x0000000c
        /*0548*/ 	.word	0x00000000
        /*054c*/ 	.short	0x010a
        /*054e*/ 	.byte	0x3f
	.zero		1


	//   ....[78]....
        /*0550*/ 	.word	0x0000a0a0
        /*0554*/ 	.word	0x00000013
        /*0558*/ 	.word	0x000000b0
        /*055c*/ 	.short	0x010a
        /*055e*/ 	.byte	0x3f
	.zero		1


	//   ....[79]....
        /*0560*/ 	.word	0x0000a180
        /*0564*/ 	.word	0x00000006
        /*0568*/ 	.word	0x00000000
        /*056c*/ 	.short	0x010a
        /*056e*/ 	.byte	0x3f
	.zero		1


	//   ....[80]....
        /*0570*/ 	.word	0x0000a1d0
        /*0574*/ 	.word	0x00000007
        /*0578*/ 	.word	0x00000000
        /*057c*/ 	.short	0x010a
        /*057e*/ 	.byte	0x3f
	.zero		1


	//   ....[81]....
        /*0580*/ 	.word	0x0000a220
        /*0584*/ 	.word	0x00000006
        /*0588*/ 	.word	0x00000000
        /*058c*/ 	.short	0x010a
        /*058e*/ 	.byte	0x3f
	.zero		1


	//   ....[82]....
        /*0590*/ 	.word	0x0000a270
        /*0594*/ 	.word	0x00000009
        /*0598*/ 	.word	0x00000000
        /*059c*/ 	.short	0x010a
        /*059e*/ 	.byte	0x3f
	.zero		1


	//   ....[83]....
        /*05a0*/ 	.word	0x0000a2c0
        /*05a4*/ 	.word	0x00000006
        /*05a8*/ 	.word	0x00000000
        /*05ac*/ 	.short	0x010a
        /*05ae*/ 	.byte	0x3f
	.zero		1


	//   ....[84]....
        /*05b0*/ 	.word	0x0000a310
        /*05b4*/ 	.word	0x00000009
        /*05b8*/ 	.word	0x00000000
        /*05bc*/ 	.short	0x010a
        /*05be*/ 	.byte	0x3f
	.zero		1


	//   ....[85]....
        /*05c0*/ 	.word	0x0000a360
        /*05c4*/ 	.word	0x00000006
        /*05c8*/ 	.word	0x00000000
        /*05cc*/ 	.short	0x010a
        /*05ce*/ 	.byte	0x3f
	.zero		1


	//   ....[86]....
        /*05d0*/ 	.word	0x0000a3b0
        /*05d4*/ 	.word	0x00000009
        /*05d8*/ 	.word	0x00000000
        /*05dc*/ 	.short	0x010a
        /*05de*/ 	.byte	0x3f
	.zero		1


	//   ....[87]....
        /*05e0*/ 	.word	0x0000a400
        /*05e4*/ 	.word	0x00000006
        /*05e8*/ 	.word	0x00000000
        /*05ec*/ 	.short	0x010a
        /*05ee*/ 	.byte	0x3f
	.zero		1


	//   ....[88]....
        /*05f0*/ 	.word	0x0000a450
        /*05f4*/ 	.word	0x00000009
        /*05f8*/ 	.word	0x00000000
        /*05fc*/ 	.short	0x010a
        /*05fe*/ 	.byte	0x3f
	.zero		1


	//   ....[89]....
        /*0600*/ 	.word	0x0000a4a0
        /*0604*/ 	.word	0x00000006
        /*0608*/ 	.word	0x00000000
        /*060c*/ 	.short	0x010a
        /*060e*/ 	.byte	0x3f
	.zero		1


	//   ....[90]....
        /*0610*/ 	.word	0x0000a4f0
        /*0614*/ 	.word	0x00000009
        /*0618*/ 	.word	0x00000000
        /*061c*/ 	.short	0x010a
        /*061e*/ 	.byte	0x3f
	.zero		1


	//   ....[91]....
        /*0620*/ 	.word	0x0000a540
        /*0624*/ 	.word	0x00000006
        /*0628*/ 	.word	0x00000000
        /*062c*/ 	.short	0x010a
        /*062e*/ 	.byte	0x3f
	.zero		1


	//   ....[92]....
        /*0630*/ 	.word	0x0000a590
        /*0634*/ 	.word	0x00000009
        /*0638*/ 	.word	0x00000000
        /*063c*/ 	.short	0x010a
        /*063e*/ 	.byte	0x3f
	.zero		1


	//   ....[93]....
        /*0640*/ 	.word	0x0000a5e0
        /*0644*/ 	.word	0x00000006
        /*0648*/ 	.word	0x00000000
        /*064c*/ 	.short	0x010a
        /*064e*/ 	.byte	0x3f
	.zero		1


	//   ....[94]....
        /*0650*/ 	.word	0x0000a630
        /*0654*/ 	.word	0x00000009
        /*0658*/ 	.word	0x00000000
        /*065c*/ 	.short	0x010a
        /*065e*/ 	.byte	0x3f
	.zero		1


	//   ....[95]....
        /*0660*/ 	.word	0x0000a680
        /*0664*/ 	.word	0x00000006
        /*0668*/ 	.word	0x00000000
        /*066c*/ 	.short	0x010a
        /*066e*/ 	.byte	0x3f
	.zero		1


	//   ....[96]....
        /*0670*/ 	.word	0x0000a6d0
        /*0674*/ 	.word	0x00000009
        /*0678*/ 	.word	0x00000000
        /*067c*/ 	.short	0x010a
        /*067e*/ 	.byte	0x3f
	.zero		1


	//   ....[97]....
        /*0680*/ 	.word	0x0000a720
        /*0684*/ 	.word	0x00000006
        /*0688*/ 	.word	0x00000000
        /*068c*/ 	.short	0x010a
        /*068e*/ 	.byte	0x3f
	.zero		1


	//   ....[98]....
        /*0690*/ 	.word	0x0000a770
        /*0694*/ 	.word	0x00000009
        /*0698*/ 	.word	0x00000000
        /*069c*/ 	.short	0x010a
        /*069e*/ 	.byte	0x3f
	.zero		1


	//   ....[99]....
        /*06a0*/ 	.word	0x0000a7c0
        /*06a4*/ 	.word	0x00000006
        /*06a8*/ 	.word	0x00000000
        /*06ac*/ 	.short	0x010a
        /*06ae*/ 	.byte	0x3f
	.zero		1


	//----- nvinfo : EIATTR_NUM_MBARRIERS
	.align		4
.L_28:
        /*06b0*/ 	.byte	0x03, 0x38
        /*06b2*/ 	.short	0x002e


	//----- nvinfo : EIATTR_EXIT_INSTR_OFFSETS
	.align		4
        /*06b4*/ 	.byte	0x04, 0x1c
        /*06b6*/ 	.short	(.L_30 - .L_29)


	//   ....[0]....
.L_29:
        /*06b8*/ 	.word	0x00000840


	//   ....[1]....
        /*06bc*/ 	.word	0x00001100


	//   ....[2]....
        /*06c0*/ 	.word	0x00007f00


	//   ....[3]....
        /*06c4*/ 	.word	0x00008530


	//   ....[4]....
        /*06c8*/ 	.word	0x00009f50


	//----- nvinfo : EIATTR_MAX_THREADS
	.align		4
.L_30:
        /*06cc*/ 	.byte	0x04, 0x05
        /*06ce*/ 	.short	(.L_32 - .L_31)
.L_31:
        /*06d0*/ 	.word	0x00000180
        /*06d4*/ 	.word	0x00000001
        /*06d8*/ 	.word	0x00000001


	//----- nvinfo : EIATTR_CRS_STACK_SIZE
	.align		4
.L_32:
        /*06dc*/ 	.byte	0x04, 0x1e
        /*06de*/ 	.short	(.L_34 - .L_33)
.L_33:
        /*06e0*/ 	.word	0x00000000


	//----- nvinfo : EIATTR_CBANK_PARAM_SIZE
	.align		4
.L_34:
        /*06e4*/ 	.byte	0x03, 0x19
        /*06e6*/ 	.short	0x0470


	//----- nvinfo : EIATTR_PARAM_CBANK
	.align		4
        /*06e8*/ 	.byte	0x04, 0x0a
        /*06ea*/ 	.short	(.L_36 - .L_35)
	.align		4
.L_35:
        /*06ec*/ 	.word	index@(.nv.constant0._ZN7cutlass13device_kernelINS_4gemm6kernel13GemmUniversalIN4cute5tupleIJiiiiEEENS1_10collective13CollectiveMmaINS1_37MainloopSm90TmaGmmaWarpSpecializedFP8ILi22ENS5_IJNS4_1CILi1EEESB_SB_EEENS1_35KernelTmaWarpSpecializedCooperativeEEENS5_IJNSA_ILi256EEENSA_ILi64EEENSA_ILi32EEEEEENS_12float_e4m3_tENS5_IJlSB_lEEENS_12float_e5m2_tESK_NS4_8TiledMMAINS4_8MMA_AtomIJNS4_4SM904GMMA30MMA_64x64x32_F32E4M3E5M2_SS_TNILNSP_7ScaleInE1ELSR_1EEEEEENS4_6LayoutINS5_IJNSA_ILi2EEESB_SB_EEENS5_IJSB_NSA_ILi0EEESX_EEEEENS5_IJNS4_10UnderscoreES10_S10_EEEEENS4_13SM90_TMA_LOADENS4_14ComposedLayoutINS4_7SwizzleILi1ELi4ELi3EEENS4_18smem_ptr_flag_bitsILi8EEENSU_INS5_IJNSA_ILi8EEESH_EEENS5_IJSH_SB_EEEEEEEvNS4_8identityES13_S1D_vS1E_EENS_8epilogue10collective6detail29Sm90TmaWarpSpecializedAdapterINS1H_15DefaultEpilogueISJ_SK_SK_NS1G_6thread17LinearCombinationISJ_Li1EffLNS1L_9ScaleType4KindE0ELNS_15FloatRoundStyleE2ESJ_EENS1_15EpilogueDefaultEEEEEvvEEEEvNT_6ParamsE)
        /*06f0*/ 	.short	0x0210
        /*06f2*/ 	.short	0x0470


	//----- nvinfo : EIATTR_SW_WAR
	.align		4
.L_36:
        /*06f4*/ 	.byte	0x04, 0x36
        /*06f6*/ 	.short	(.L_38 - .L_37)
.L_37:
        /*06f8*/ 	.word	0x00000008
.L_38:


//--------------------- .nv.callgraph             --------------------------
	.section	.nv.callgraph,"",@"SHT_CUDA_CALLGRAPH"
	.align	4
	.sectionentsize	8
	.align		4
        /*0000*/ 	.word	0x00000000
	.align		4
        /*0004*/ 	.word	0xffffffff
	.align		4
        /*0008*/ 	.word	0x00000000
	.align		4
        /*000c*/ 	.word	0xfffffffe
	.align		4
        /*0010*/ 	.word	0x00000000
	.align		4
        /*0014*/ 	.word	0xfffffffd
	.align		4
        /*0018*/ 	.word	0x00000000
	.align		4
        /*001c*/ 	.word	0xfffffffc


//--------------------- .nv.constant4             --------------------------
	.section	.nv.constant4,"a",@progbits
	.align	8
	.align		8
.nv.constant4:
        /*0000*/ 	.dword	_ZN40_INTERNAL_a519a28f_4_k_cu_9641d375_305634cuda3std3__45__cpo5beginE
	.align		8
        /*0008*/ 	.dword	_ZN40_INTERNAL_a519a28f_4_k_cu_9641d375_305634cuda3std3__45__cpo3endE
	.align		8
        /*0010*/ 	.dword	_ZN40_INTERNAL_a519a28f_4_k_cu_9641d375_305634cuda3std3__45__cpo6cbeginE
	.align		8
        /*0018*/ 	.dword	_ZN40_INTERNAL_a519a28f_4_k_cu_9641d375_305634cuda3std3__45__cpo4cendE
	.align		8
        /*0020*/ 	.dword	_ZN40_INTERNAL_a519a28f_4_k_cu_9641d375_305634cuda3std3__442_GLOBAL__N__a519a28f_4_k_cu_9641d375_305636ignoreE
	.align		8
        /*0028*/ 	.dword	_ZN40_INTERNAL_a519a28f_4_k_cu_9641d375_305634cuda3std3__419piecewise_constructE
	.align		8
        /*0030*/ 	.dword	_ZN40_INTERNAL_a519a28f_4_k_cu_9641d375_305634cuda3std3__48in_placeE
	.align		8
        /*0038*/ 	.dword	_ZN40_INTERNAL_a519a28f_4_k_cu_9641d375_305634cuda3std6ranges3__45__cpo4swapE
	.align		8
        /*0040*/ 	.dword	_ZN40_INTERNAL_a519a28f_4_k_cu_9641d375_305634cuda3std6ranges3__45__cpo9iter_moveE
	.align		8
        /*0048*/ 	.dword	_ZN40_INTERNAL_a519a28f_4_k_cu_9641d375_305634cute7productE
	.align		8
        /*0050*/ 	.dword	_ZN40_INTERNAL_a519a28f_4_k_cu_9641d375_305634cute1_E


//--------------------- .text._ZN7cutlass13device_kernelINS_4gemm6kernel13GemmUniversalIN4cute5tupleIJiiiiEEENS1_10collective13CollectiveMmaINS1_37MainloopSm90TmaGmmaWarpSpecializedFP8ILi22ENS5_IJNS4_1CILi1EEESB_SB_EEENS1_35KernelTmaWarpSpecializedCooperativeEEENS5_IJNSA_ILi256EEENSA_ILi64EEENSA_ILi32EEEEEENS_12float_e4m3_tENS5_IJlSB_lEEENS_12float_e5m2_tESK_NS4_8TiledMMAINS4_8MMA_AtomIJNS4_4SM904GMMA30MMA_64x64x32_F32E4M3E5M2_SS_TNILNSP_7ScaleInE1ELSR_1EEEEEENS4_6LayoutINS5_IJNSA_ILi2EEESB_SB_EEENS5_IJSB_NSA_ILi0EEESX_EEEEENS5_IJNS4_10UnderscoreES10_S10_EEEEENS4_13SM90_TMA_LOADENS4_14ComposedLayoutINS4_7SwizzleILi1ELi4ELi3EEENS4_18smem_ptr_flag_bitsILi8EEENSU_INS5_IJNSA_ILi8EEESH_EEENS5_IJSH_SB_EEEEEEEvNS4_8identityES13_S1D_vS1E_EENS_8epilogue10collective6detail29Sm90TmaWarpSpecializedAdapterINS1H_15DefaultEpilogueISJ_SK_SK_NS1G_6thread17LinearCombinationISJ_Li1EffLNS1L_9ScaleType4KindE0ELNS_15FloatRoundStyleE2ESJ_EENS1_15EpilogueDefaultEEEEEvvEEEEvNT_6ParamsE --------------------------
	.section	.text._ZN7cutlass13device_kernelINS_4gemm6kernel13GemmUniversalIN4cute5tupleIJiiiiEEENS1_10collective13CollectiveMmaINS1_37MainloopSm90TmaGmmaWarpSpecializedFP8ILi22ENS5_IJNS4_1CILi1EEESB_SB_EEENS1_35KernelTmaWarpSpecializedCooperativeEEENS5_IJNSA_ILi256EEENSA_ILi64EEENSA_ILi32EEEEEENS_12float_e4m3_tENS5_IJlSB_lEEENS_12float_e5m2_tESK_NS4_8TiledMMAINS4_8MMA_AtomIJNS4_4SM904GMMA30MMA_64x64x32_F32E4M3E5M2_SS_TNILNSP_7ScaleInE1ELSR_1EEEEEENS4_6LayoutINS5_IJNSA_ILi2EEESB_SB_EEENS5_IJSB_NSA_ILi0EEESX_EEEEENS5_IJNS4_10UnderscoreES10_S10_EEEEENS4_13SM90_TMA_LOADENS4_14ComposedLayoutINS4_7SwizzleILi1ELi4ELi3EEENS4_18smem_ptr_flag_bitsILi8EEENSU_INS5_IJNSA_ILi8EEESH_EEENS5_IJSH_SB_EEEEEEEvNS4_8identityES13_S1D_vS1E_EENS_8epilogue10collective6detail29Sm90TmaWarpSpecializedAdapterINS1H_15DefaultEpilogueISJ_SK_SK_NS1G_6thread17LinearCombinationISJ_Li1EffLNS1L_9ScaleType4KindE0ELNS_15FloatRoundStyleE2ESJ_EENS1_15EpilogueDefaultEEEEEvvEEEEvNT_6ParamsE,"ax",@progbits
	.align	128
.text._ZN7cutlass13device_kernelINS_4gemm6kernel13GemmUniversalIN4cute5tupleIJiiiiEEENS1_10collective13CollectiveMmaINS1_37MainloopSm90TmaGmmaWarpSpecializedFP8ILi22ENS5_IJNS4_1CILi1EEESB_SB_EEENS1_35KernelTmaWarpSpecializedCooperativeEEENS5_IJNSA_ILi256EEENSA_ILi64EEENSA_ILi32EEEEEENS_12float_e4m3_tENS5_IJlSB_lEEENS_12float_e5m2_tESK_NS4_8TiledMMAINS4_8MMA_AtomIJNS4_4SM904GMMA30MMA_64x64x32_F32E4M3E5M2_SS_TNILNSP_7ScaleInE1ELSR_1EEEEEENS4_6LayoutINS5_IJNSA_ILi2EEESB_SB_EEENS5_IJSB_NSA_ILi0EEESX_EEEEENS5_IJNS4_10UnderscoreES10_S10_EEEEENS4_13SM90_TMA_LOADENS4_14ComposedLayoutINS4_7SwizzleILi1ELi4ELi3EEENS4_18smem_ptr_flag_bitsILi8EEENSU_INS5_IJNSA_ILi8EEESH_EEENS5_IJSH_SB_EEEEEEEvNS4_8identityES13_S1D_vS1E_EENS_8epilogue10collective6detail29Sm90TmaWarpSpecializedAdapterINS1H_15DefaultEpilogueISJ_SK_SK_NS1G_6thread17LinearCombinationISJ_Li1EffLNS1L_9ScaleType4KindE0ELNS_15FloatRoundStyleE2ESJ_EENS1_15EpilogueDefaultEEEEEvvEEEEvNT_6ParamsE:
        .type           _ZN7cutlass13device_kernelINS_4gemm6kernel13GemmUniversalIN4cute5tupleIJiiiiEEENS1_10collective13CollectiveMmaINS1_37MainloopSm90TmaGmmaWarpSpecializedFP8ILi22ENS5_IJNS4_1CILi1EEESB_SB_EEENS1_35KernelTmaWarpSpecializedCooperativeEEENS5_IJNSA_ILi256EEENSA_ILi64EEENSA_ILi32EEEEEENS_12float_e4m3_tENS5_IJlSB_lEEENS_12float_e5m2_tESK_NS4_8TiledMMAINS4_8MMA_AtomIJNS4_4SM904GMMA30MMA_64x64x32_F32E4M3E5M2_SS_TNILNSP_7ScaleInE1ELSR_1EEEEEENS4_6LayoutINS5_IJNSA_ILi2EEESB_SB_EEENS5_IJSB_NSA_ILi0EEESX_EEEEENS5_IJNS4_10UnderscoreES10_S10_EEEEENS4_13SM90_TMA_LOADENS4_14ComposedLayoutINS4_7SwizzleILi1ELi4ELi3EEENS4_18smem_ptr_flag_bitsILi8EEENSU_INS5_IJNSA_ILi8EEESH_EEENS5_IJSH_SB_EEEEEEEvNS4_8identityES13_S1D_vS1E_EENS_8epilogue10collective6detail29Sm90TmaWarpSpecializedAdapterINS1H_15DefaultEpilogueISJ_SK_SK_NS1G_6thread17LinearCombinationISJ_Li1EffLNS1L_9ScaleType4KindE0ELNS_15FloatRoundStyleE2ESJ_EENS1_15EpilogueDefaultEEEEEvvEEEEvNT_6ParamsE,@function
        .size           _ZN7cutlass13device_kernelINS_4gemm6kernel13GemmUniversalIN4cute5tupleIJiiiiEEENS1_10collective13CollectiveMmaINS1_37MainloopSm90TmaGmmaWarpSpecializedFP8ILi22ENS5_IJNS4_1CILi1EEESB_SB_EEENS1_35KernelTmaWarpSpecializedCooperativeEEENS5_IJNSA_ILi256EEENSA_ILi64EEENSA_ILi32EEEEEENS_12float_e4m3_tENS5_IJlSB_lEEENS_12float_e5m2_tESK_NS4_8TiledMMAINS4_8MMA_AtomIJNS4_4SM904GMMA30MMA_64x64x32_F32E4M3E5M2_SS_TNILNSP_7ScaleInE1ELSR_1EEEEEENS4_6LayoutINS5_IJNSA_ILi2EEESB_SB_EEENS5_IJSB_NSA_ILi0EEESX_EEEEENS5_IJNS4_10UnderscoreES10_S10_EEEEENS4_13SM90_TMA_LOADENS4_14ComposedLayoutINS4_7SwizzleILi1ELi4ELi3EEENS4_18smem_ptr_flag_bitsILi8EEENSU_INS5_IJNSA_ILi8EEESH_EEENS5_IJSH_SB_EEEEEEEvNS4_8identityES13_S1D_vS1E_EENS_8epilogue10collective6detail29Sm90TmaWarpSpecializedAdapterINS1H_15DefaultEpilogueISJ_SK_SK_NS1G_6thread17LinearCombinationISJ_Li1EffLNS1L_9ScaleType4KindE0ELNS_15FloatRoundStyleE2ESJ_EENS1_15EpilogueDefaultEEEEEvvEEEEvNT_6ParamsE,(.L_x_238 - _ZN7cutlass13device_kernelINS_4gemm6kernel13GemmUniversalIN4cute5tupleIJiiiiEEENS1_10collective13CollectiveMmaINS1_37MainloopSm90TmaGmmaWarpSpecializedFP8ILi22ENS5_IJNS4_1CILi1EEESB_SB_EEENS1_35KernelTmaWarpSpecializedCooperativeEEENS5_IJNSA_ILi256EEENSA_ILi64EEENSA_ILi32EEEEEENS_12float_e4m3_tENS5_IJlSB_lEEENS_12float_e5m2_tESK_NS4_8TiledMMAINS4_8MMA_AtomIJNS4_4SM904GMMA30MMA_64x64x32_F32E4M3E5M2_SS_TNILNSP_7ScaleInE1ELSR_1EEEEEENS4_6LayoutINS5_IJNSA_ILi2EEESB_SB_EEENS5_IJSB_NSA_ILi0EEESX_EEEEENS5_IJNS4_10UnderscoreES10_S10_EEEEENS4_13SM90_TMA_LOADENS4_14ComposedLayoutINS4_7SwizzleILi1ELi4ELi3EEENS4_18smem_ptr_flag_bitsILi8EEENSU_INS5_IJNSA_ILi8EEESH_EEENS5_IJSH_SB_EEEEEEEvNS4_8identityES13_S1D_vS1E_EENS_8epilogue10collective6detail29Sm90TmaWarpSpecializedAdapterINS1H_15DefaultEpilogueISJ_SK_SK_NS1G_6thread17LinearCombinationISJ_Li1EffLNS1L_9ScaleType4KindE0ELNS_15FloatRoundStyleE2ESJ_EENS1_15EpilogueDefaultEEEEEvvEEEEvNT_6ParamsE)
        .other          _ZN7cutlass13device_kernelINS_4gemm6kernel13GemmUniversalIN4cute5tupleIJiiiiEEENS1_10collective13CollectiveMmaINS1_37MainloopSm90TmaGmmaWarpSpecializedFP8ILi22ENS5_IJNS4_1CILi1EEESB_SB_EEENS1_35KernelTmaWarpSpecializedCooperativeEEENS5_IJNSA_ILi256EEENSA_ILi64EEENSA_ILi32EEEEEENS_12float_e4m3_tENS5_IJlSB_lEEENS_12float_e5m2_tESK_NS4_8TiledMMAINS4_8MMA_AtomIJNS4_4SM904GMMA30MMA_64x64x32_F32E4M3E5M2_SS_TNILNSP_7ScaleInE1ELSR_1EEEEEENS4_6LayoutINS5_IJNSA_ILi2EEESB_SB_EEENS5_IJSB_NSA_ILi0EEESX_EEEEENS5_IJNS4_10UnderscoreES10_S10_EEEEENS4_13SM90_TMA_LOADENS4_14ComposedLayoutINS4_7SwizzleILi1ELi4ELi3EEENS4_18smem_ptr_flag_bitsILi8EEENSU_INS5_IJNSA_ILi8EEESH_EEENS5_IJSH_SB_EEEEEEEvNS4_8identityES13_S1D_vS1E_EENS_8epilogue10collective6detail29Sm90TmaWarpSpecializedAdapterINS1H_15DefaultEpilogueISJ_SK_SK_NS1G_6thread17LinearCombinationISJ_Li1EffLNS1L_9ScaleType4KindE0ELNS_15FloatRoundStyleE2ESJ_EENS1_15EpilogueDefaultEEEEEvvEEEEvNT_6ParamsE,@"STO_CUDA_ENTRY STV_DEFAULT"
_ZN7cutlass13device_kernelINS_4gemm6kernel13GemmUniversalIN4cute5tupleIJiiiiEEENS1_10collective13CollectiveMmaINS1_37MainloopSm90TmaGmmaWarpSpecializedFP8ILi22ENS5_IJNS4_1CILi1EEESB_SB_EEENS1_35KernelTmaWarpSpecializedCooperativeEEENS5_IJNSA_ILi256EEENSA_ILi64EEENSA_ILi32EEEEEENS_12float_e4m3_tENS5_IJlSB_lEEENS_12float_e5m2_tESK_NS4_8TiledMMAINS4_8MMA_AtomIJNS4_4SM904GMMA30MMA_64x64x32_F32E4M3E5M2_SS_TNILNSP_7ScaleInE1ELSR_1EEEEEENS4_6LayoutINS5_IJNSA_ILi2EEESB_SB_EEENS5_IJSB_NSA_ILi0EEESX_EEEEENS5_IJNS4_10UnderscoreES10_S10_EEEEENS4_13SM90_TMA_LOADENS4_14ComposedLayoutINS4_7SwizzleILi1ELi4ELi3EEENS4_18smem_ptr_flag_bitsILi8EEENSU_INS5_IJNSA_ILi8EEESH_EEENS5_IJSH_SB_EEEEEEEvNS4_8identityES13_S1D_vS1E_EENS_8epilogue10collective6detail29Sm90TmaWarpSpecializedAdapterINS1H_15DefaultEpilogueISJ_SK_SK_NS1G_6thread17LinearCombinationISJ_Li1EffLNS1L_9ScaleType4KindE0ELNS_15FloatRoundStyleE2ESJ_EENS1_15EpilogueDefaultEEEEEvvEEEEvNT_6ParamsE:
[----:B------:R-:W-:Y:S01]  /*0000*/  LDC R1, c[0x0][0x28] ;  /* 0x00000a00ff017b82 */ /* 0x000fe20000000800 */
[----:B------:R-:W0:Y:S01]  /*0010*/  S2R R0, SR_TID.X ;  /* 0x0000000000007919 */ /* 0x000e220000002100 */
[----:B------:R-:W-:Y:S01]  /*0020*/  ELECT P0, URZ, PT ;  /* 0x00000000003f782f */ /* 0x000fe20003800000 */
[----:B------:R-:W-:Y:S01]  /*0030*/  BSSY B0, `(.L_x_0) ;  /* 0x000000f000007945 */ /* 0x000fe20003800000 */
[--C-:B0-----:R-:W-:Y:S02]  /*0040*/  SHF.R.U32.HI R2, RZ, 0x5, R0.reuse ;  /* 0x00000005ff027819 */ /* 0x101fe40000011600 */
[----:B------:R-:W-:-:S03]  /*0050*/  SHF.R.U32.HI R3, RZ, 0x7, R0 ;  /* 0x00000007ff037819 */ /* 0x000fc60000011600 */
[----:B------:R-:W0:Y:S04]  /*0060*/  SHFL.IDX PT, R5, R2, RZ, 0x1f ;  /* 0x00001fff02057589 */ /* 0x000e2800000e0000 */
[----:B------:R1:W2:Y:S01]  /*0070*/  SHFL.IDX PT, R6, R3, RZ, 0x1f ;  /* 0x00001fff03067589 */ /* 0x0002a200000e0000 */
[----:B0-----:R-:W-:-:S13]  /*0080*/  ISETP.NE.OR P0, PT, R5, RZ, !P0 ;  /* 0x000000ff0500720c */ /* 0x001fda0004705670 */
[----:B-12---:R-:W-:Y:S05]  /*0090*/  @P0 BRA `(.L_x_1) ;  /* 0x0000000000200947 */ /* 0x006fea0003800000 */
[----:B------:R-:W-:Y:S02]  /*00a0*/  ULDC.64 UR4, c[0x0][0x198] ;  /* 0x0000660000047ab9 */ /* 0x000fe40000000a00 */
[----:B------:R-:W-:Y:S02]  /*00b0*/  UIADD3 UR6, UP0, UR4, 0xf0, URZ ;  /* 0x000000f004067890 */ /* 0x000fe4000ff1e03f */
[----:B------:R-:W-:Y:S02]  /*00c0*/  UIADD3 UR4, UP1, UR4, 0x1f0, URZ ;  /* 0x000001f004047890 */ /* 0x000fe4000ff3e03f */
[----:B------:R-:W-:Y:S02]  /*00d0*/  UIADD3.X UR7, URZ, UR5, URZ, UP0, !UPT ;  /* 0x000000053f077290 */ /* 0x000fe400087fe43f */
[----:B------:R-:W-:-:S07]  /*00e0*/  UIADD3.X UR5, URZ, UR5, URZ, UP1, !UPT ;  /* 0x000000053f057290 */ /* 0x000fce0008ffe43f */
[----:B------:R0:W-:Y:S02]  /*00f0*/  UTMACCTL.PF [UR6] ;  /* 0x00000000060079b9 */ /* 0x0001e40008040000 */
[----:B------:R0:W-:Y:S02]  /*0100*/  UTMACCTL.PF [UR4] ;  /* 0x00000000040079b9 */ /* 0x0001e40008040000 */
[----:B0-----:R-:W-:Y:S01]  /*0110*/  NOP ;  /* 0x0000000000007918 */ /* 0x001fe20000000000 */
.L_x_1:
[----:B------:R-:W-:Y:S05]  /*0120*/  BSYNC B0 ;  /* 0x0000000000007941 */ /* 0x000fea0003800000 */
.L_x_0:
[----:B------:R-:W0:Y:S02]  /*0130*/  SHFL.IDX PT, R3, R2, RZ, 0x1f ;  /* 0x00001fff02037589 */ /* 0x000e2400000e0000 */
[----:B0-----:R-:W-:-:S13]  /*0140*/  ISETP.NE.AND P0, PT, R3, RZ, PT ;  /* 0x000000ff0300720c */ /* 0x001fda0003f05270 */
[----:B------:R-:W-:Y:S05]  /*0150*/  @P0 BRA `(.L_x_2) ;  /* 0x0000000000f40947 */ /* 0x000fea0003800000 */
[----:B------:R-:W-:Y:S01]  /*0160*/  ELECT P0, URZ, PT ;  /* 0x00000000003f782f */ /* 0x000fe20003800000 */
[----:B------:R-:W-:-:S12]  /*0170*/  BSSY B0, `(.L_x_2) ;  /* 0x000003b000007945 */ /* 0x000fd80003800000 */
[----:B------:R-:W-:Y:S05]  /*0180*/  @!P0 BRA `(.L_x_3) ;  /* 0x0000000000e48947 */ /* 0x000fea0003800000 */
[----:B------:R-:W0:Y:S01]  /*0190*/  S2UR UR8, SR_CgaCtaId ;  /* 0x00000000000879c3 */ /* 0x000e220000008800 */
[----:B------:R-:W-:Y:S01]  /*01a0*/  UMOV UR4, 0x400 ;  /* 0x0000040000047882 */ /* 0x000fe20000000000 */
[----:B------:R-:W-:Y:S01]  /*01b0*/  UMOV UR5, 0x1 ;  /* 0x0000000100057882 */ /* 0x000fe20000000000 */
[----:B------:R-:W-:Y:S02]  /*01c0*/  UMOV UR6, 0x100 ;  /* 0x0000010000067882 */ /* 0x000fe40000000000 */
[----:B------:R-:W-:-:S04]  /*01d0*/  UIADD3 UR6, -UR6, 0x100000, URZ ;  /* 0x0010000006067890 */ /* 0x000fc8000fffe13f */
[----:B------:R-:W-:Y:S02]  /*01e0*/  USHF.L.U32 UR7, UR6, 0xb, URZ ;  /* 0x0000000b06077899 */ /* 0x000fe4000800063f */
[----:B------:R-:W-:Y:S02]  /*01f0*/  USHF.L.U32 UR6, UR6, 0x1, URZ ;  /* 0x0000000106067899 */ /* 0x000fe4000800063f */
[----:B0-----:R-:W-:Y:S02]  /*0200*/  ULEA UR8, UR8, UR4, 0x18 ;  /* 0x0000000408087291 */ /* 0x001fe4000f8ec03f */
[----:B------:R-:W-:-:S04]  /*0210*/  UIADD3 UR4, -UR5, 0x100000, URZ ;  /* 0x0010000005047890 */ /* 0x000fc8000fffe13f */
[----:B------:R-:W-:Y:S02]  /*0220*/  USHF.L.U32 UR5, UR4, 0xb, URZ ;  /* 0x0000000b04057899 */ /* 0x000fe4000800063f */
[----:B------:R-:W-:Y:S01]  /*0230*/  USHF.L.U32 UR4, UR4, 0x1, URZ ;  /* 0x0000000104047899 */ /* 0x000fe2000800063f */
[----:B------:R-:W0:Y:S11]  /*0240*/  FENCE.VIEW.ASYNC.S ;  /* 0x00000000000073c6 */ /* 0x000e360000000000 */
[----:B0-----:R0:W1:Y:S01]  /*0250*/  SYNCS.EXCH.64 URZ, [UR8], UR4 ;  /* 0x00000004083f75b2 */ /* 0x0010620008000100 */
[----:B------:R0:W2:Y:S01]  /*0260*/  SYNCS.EXCH.64 URZ, [UR8+0xb0], UR6 ;  /* 0x0000b006083f75b2 */ /* 0x0000a20008000100 */
[----:B------:R0:W3:Y:S01]  /*0270*/  SYNCS.EXCH.64 URZ, [UR8+0x8], UR4 ;  /* 0x00000804083f75b2 */ /* 0x0000e20008000100 */
[----:B------:R0:W4:Y:S01]  /*0280*/  SYNCS.EXCH.64 URZ, [UR8+0xb8], UR6 ;  /* 0x0000b806083f75b2 */ /* 0x0001220008000100 */
[----:B------:R0:W0:Y:S01]  /*0290*/  SYNCS.EXCH.64 URZ, [UR8+0x10], UR4 ;  /* 0x00001004083f75b2 */ /* 0x0000220008000100 */
        /* <DEDUP_REMOVED lines=39> */
[----:B-1234-:R-:W-:Y:S01]  /*0510*/  NOP ;  /* 0x0000000000007918 */ /* 0x01efe20000000000 */
.L_x_3:
[----:B0-----:R-:W-:Y:S05]  /*0520*/  BSYNC B0 ;  /* 0x0000000000007941 */ /* 0x001fea0003800000 */
.L_x_2:
[----:B------:R-:W0:Y:S01]  /*0530*/  SHFL.IDX PT, R2, R2, RZ, 0x1f ;  /* 0x00001fff02027589 */ /* 0x000e2200000e0000 */
[----:B------:R-:W1:Y:S01]  /*0540*/  LDC R3, c[0x0][0x65c] ;  /* 0x00019700ff037b82 */ /* 0x000e620000000800 */
[----:B------:R-:W-:Y:S02]  /*0550*/  ELECT P0, URZ, PT ;  /* 0x00000000003f782f */ /* 0x000fe40003800000 */
[----:B------:R-:W-:Y:S01]  /*0560*/  SHF.R.S32.HI R4, RZ, 0x1f, R5 ;  /* 0x0000001fff047819 */ /* 0x000fe20000011405 */
[----:B------:R-:W2:Y:S01]  /*0570*/  S2R R10, SR_CTAID.Y ;  /* 0x00000000000a7919 */ /* 0x000ea20000002600 */
[----:B------:R-:W-:Y:S01]  /*0580*/  UMOV UR4, 0x20 ;  /* 0x0000002000047882 */ /* 0x000fe20000000000 */
[C---:B------:R-:W-:Y:S01]  /*0590*/  ISETP.NE.AND P2, PT, R6.reuse, RZ, PT ;  /* 0x000000ff0600720c */ /* 0x040fe20003f45270 */
[----:B------:R-:W-:Y:S01]  /*05a0*/  VIADD R11, R6, 0xffffffff ;  /* 0xffffffff060b7836 */ /* 0x000fe20000000000 */
[----:B------:R-:W3:Y:S01]  /*05b0*/  S2R R8, SR_CTAID.X ;  /* 0x0000000000087919 */ /* 0x000ee20000002500 */
[----:B------:R-:W-:Y:S01]  /*05c0*/  LEA.HI R4, R4, R5, RZ, 0x2 ;  /* 0x0000000504047211 */ /* 0x000fe200078f10ff */
[----:B------:R-:W-:Y:S01]  /*05d0*/  NOP ;  /* 0x0000000000007918 */ /* 0x000fe20000000000 */
[----:B------:R-:W-:Y:S01]  /*05e0*/  NOP ;  /* 0x0000000000007918 */ /* 0x000fe20000000000 */
[----:B------:R-:W-:-:S02]  /*05f0*/  ISETP.GE.U32.AND P1, PT, R11, 0x2, PT ;  /* 0x000000020b00780c */ /* 0x000fc40003f26070 */
[----:B------:R-:W-:-:S05]  /*0600*/  LOP3.LUT R4, R4, 0xfffffffc, RZ, 0xc0, !PT ;  /* 0xfffffffc04047812 */ /* 0x000fca00078ec0ff */
[----:B------:R-:W-:Y:S01]  /*0610*/  IMAD.IADD R5, R5, 0x1, -R4 ;  /* 0x0000000105057824 */ /* 0x000fe200078e0a04 */
[----:B0-----:R-:W-:Y:S02]  /*0620*/  ISETP.NE.OR P0, PT, R2, RZ, !P0 ;  /* 0x000000ff0200720c */ /* 0x001fe40004705670 */
[----:B-1----:R-:W-:-:S11]  /*0630*/  ISETP.NE.AND P3, PT, R3, 0x1, PT ;  /* 0x000000010300780c */ /* 0x002fd60003f65270 */
[----:B------:R-:W-:Y:S01]  /*0640*/  VOTEU.ALL UP0, P0 ;  /* 0x00000000003f7886 */ /* 0x000fe20000000000 */
[----:B------:R-:W-:Y:S01]  /*0650*/  VOTEU.ALL UP1, P0 ;  /* 0x00000000003f7886 */ /* 0x000fe20000020000 */
[----:B------:R-:W3:Y:S01]  /*0660*/  @P3 LDC R9, c[0x0][0x10] ;  /* 0x00000400ff093b82 */ /* 0x000ee20000000800 */
[----:B--2---:R-:W-:Y:S02]  /*0670*/  @P3 IMAD.MOV.U32 R2, RZ, RZ, R10 ;  /* 0x000000ffff023224 */ /* 0x004fe400078e000a */
[----:B------:R-:W-:Y:S01]  /*0680*/  @!UP0 UMOV UR6, 0x400 ;  /* 0x0000040000068882 */ /* 0x000fe20000000000 */
[----:B------:R-:W-:-:S04]  /*0690*/  @!UP0 UIADD3 UR4, -UR4, 0x100000, URZ ;  /* 0x0010000004048890 */ /* 0x000fc8000fffe13f */
[----:B------:R-:W-:Y:S02]  /*06a0*/  @!UP0 USHF.L.U32 UR5, UR4, 0xb, URZ ;  /* 0x0000000b04058899 */ /* 0x000fe4000800063f */
[----:B------:R-:W-:Y:S01]  /*06b0*/  @!UP0 USHF.L.U32 UR4, UR4, 0x1, URZ ;  /* 0x0000000104048899 */ /* 0x000fe2000800063f */
[----:B------:R-:W-:Y:S02]  /*06c0*/  @P3 IMAD.MOV.U32 R3, RZ, RZ, RZ ;  /* 0x000000ffff033224 */ /* 0x000fe400078e00ff */
[----:B------:R-:W-:Y:S01]  /*06d0*/  @P3 IMAD.MOV.U32 R13, RZ, RZ, RZ ;  /* 0x000000ffff0d3224 */ /* 0x000fe200078e00ff */
[----:B------:R-:W0:Y:S08]  /*06e0*/  @!UP0 S2UR UR7, SR_CgaCtaId ;  /* 0x00000000000789c3 */ /* 0x000e300000008800 */
[----:B------:R-:W1:Y:S01]  /*06f0*/  @!P3 LDC R7, c[0x0][0xc] ;  /* 0x00000300ff07bb82 */ /* 0x000e620000000800 */
[----:B---3--:R-:W-:-:S04]  /*0700*/  @P3 IMAD.WIDE.U32 R2, R8, R9, R2 ;  /* 0x0000000908023225 */ /* 0x008fc800078e0002 */
[----:B------:R-:W-:Y:S02]  /*0710*/  IMAD.MOV.U32 R9, RZ, RZ, RZ ;  /* 0x000000ffff097224 */ /* 0x000fe400078e00ff */
[----:B------:R-:W-:Y:S01]  /*0720*/  @P3 IMAD.IADD R3, R3, 0x1, R13 ;  /* 0x0000000103033824 */ /* 0x000fe200078e020d */
[----:B0-----:R-:W-:Y:S01]  /*0730*/  @!UP0 ULEA UR6, UR7, UR6, 0x18 ;  /* 0x0000000607068291 */ /* 0x001fe2000f8ec03f */
[----:B------:R-:W-:Y:S01]  /*0740*/  VOTEU.ALL UP0, P0 ;  /* 0x00000000003f7886 */ /* 0x000fe20000000000 */
[----:B------:R-:W-:-:S04]  /*0750*/  ISETP.NE.AND P0, PT, R5, 0x3, PT ;  /* 0x000000030500780c */ /* 0x000fc80003f05270 */
[----:B------:R-:W-:-:S04]  /*0760*/  ISETP.EQ.OR P0, PT, R5, RZ, !P0 ;  /* 0x000000ff0500720c */ /* 0x000fc80004702670 */
[----:B------:R-:W-:Y:S01]  /*0770*/  ISETP.EQ.AND P0, PT, R6, RZ, P0 ;  /* 0x000000ff0600720c */ /* 0x000fe20000702270 */
[----:B------:R-:W0:Y:S02]  /*0780*/  FENCE.VIEW.ASYNC.S ;  /* 0x00000000000073c6 */ /* 0x000e240000000000 */
[----:B0-----:R0:W2:Y:S01]  /*0790*/  @!UP0 SYNCS.EXCH.64 URZ, [UR6+0x170], UR4 ;  /* 0x00017004063f85b2 */ /* 0x0010a20008000100 */
[----:B-1----:R-:W-:Y:S01]  /*07a0*/  @!P3 IMAD.WIDE.U32 R6, R7, R10, R8 ;  /* 0x0000000a0706b225 */ /* 0x002fe200078e0008 */
[----:B------:R-:W-:-:S03]  /*07b0*/  SEL R4, RZ, 0x1, !P0 ;  /* 0x00000001ff047807 */ /* 0x000fc60004000000 */
[----:B------:R-:W-:Y:S02]  /*07c0*/  @!P3 IMAD.MOV.U32 R2, RZ, RZ, R6 ;  /* 0x000000ffff02b224 */ /* 0x000fe400078e0006 */
[----:B------:R-:W-:Y:S01]  /*07d0*/  @!P3 IMAD.MOV.U32 R3, RZ, RZ, R7 ;  /* 0x000000ffff03b224 */ /* 0x000fe200078e0007 */
[----:B------:R-:W-:Y:S01]  /*07e0*/  SEL R4, R4, 0x2, P1 ;  /* 0x0000000204047807 */ /* 0x000fe20000800000 */
[----:B------:R0:W2:Y:S01]  /*07f0*/  @!UP1 SYNCS.EXCH.64 URZ, [UR6+0x178], UR4 ;  /* 0x00017804063f95b2 */ /* 0x0000a20008000100 */
[----:B------:R-:W-:Y:S01]  /*0800*/  NOP ;  /* 0x0000000000007918 */ /* 0x000fe20000000000 */
[----:B--2---:R-:W-:Y:S06]  /*0810*/  BAR.SYNC.DEFER_BLOCKING 0x0 ;  /* 0x0000000000007b1d */ /* 0x004fec0000010000 */
[----:B------:R-:W-:Y:S05]  /*0820*/  @!P2 BRA `(.L_x_4) ;  /* 0x0000007400b8a947 */ /* 0x000fea0003800000 */
[----:B------:R-:W-:-:S13]  /*0830*/  ISETP.GT.U32.AND P0, PT, R11, 0x1, PT ;  /* 0x000000010b00780c */ /* 0x000fda0003f04070 */
[----:B0-----:R-:W-:Y:S05]  /*0840*/  @P0 EXIT ;  /* 0x000000000000094d */ /* 0x001fea0003800000 */
[----:B------:R-:W-:Y:S01]  /*0850*/  ULDC.64 UR4, c[0x0][0x650] ;  /* 0x0001940000047ab9 */ /* 0x000fe20000000a00 */
[----:B------:R-:W-:Y:S01]  /*0860*/  PRMT R12, RZ, 0x7610, R12 ;  /* 0x00007610ff0c7816 */ /* 0x000fe2000000000c */
[----:B------:R-:W-:Y:S01]  /*0870*/  IMAD.MOV.U32 R6, RZ, RZ, -0x1 ;  /* 0xffffffffff067424 */ /* 0x000fe200078e00ff */
[----:B------:R-:W-:Y:S01]  /*0880*/  ISETP.GE.U32.AND P0, PT, R2, UR4, PT ;  /* 0x0000000402007c0c */ /* 0x000fe2000bf06070 */
[----:B------:R-:W-:Y:S02]  /*0890*/  IMAD.MOV.U32 R7, RZ, RZ, -0x1 ;  /* 0xffffffffff077424 */ /* 0x000fe400078e00ff */
[----:B------:R-:W-:Y:S01]  /*08a0*/  IMAD.MOV.U32 R5, RZ, RZ, -0x1 ;  /* 0xffffffffff057424 */ /* 0x000fe200078e00ff */
[----:B------:R-:W-:-:S13]  /*08b0*/  ISETP.GE.U32.AND.EX P0, PT, R3, UR5, PT, P0 ;  /* 0x0000000503007c0c */ /* 0x000fda000bf06100 */
[----:B------:R-:W-:Y:S05]  /*08c0*/  @P0 BRA `(.L_x_5) ;  /* 0x00000004005c0947 */ /* 0x000fea0003800000 */
[----:B------:R-:W0:Y:S01]  /*08d0*/  LDC.64 R16, c[0x0][0x628] ;  /* 0x00018a00ff107b82 */ /* 0x000e220000000a00 */
[----:B------:R-:W-:Y:S02]  /*08e0*/  IMAD.MOV.U32 R6, RZ, RZ, R2 ;  /* 0x000000ffff067224 */ /* 0x000fe400078e0002 */
[----:B------:R-:W-:-:S05]  /*08f0*/  IMAD.MOV.U32 R7, RZ, RZ, R3 ;  /* 0x000000ffff077224 */ /* 0x000fca00078e0003 */
[----:B------:R-:W1:Y:S08]  /*0900*/  LDC R18, c[0x0][0x630] ;  /* 0x00018c00ff127b82 */ /* 0x000e700000000800 */
[----:B------:R-:W2:Y:S01]  /*0910*/  LDC.64 R20, c[0x0][0x620] ;  /* 0x00018800ff147b82 */ /* 0x000ea20000000a00 */
[----:B0-----:R-:W-:-:S04]  /*0920*/  ISETP.NE.U32.AND P0, PT, R16, RZ, PT ;  /* 0x000000ff1000720c */ /* 0x001fc80003f05070 */
[----:B------:R-:W-:-:S13]  /*0930*/  ISETP.NE.AND.EX P0, PT, R17, RZ, PT, P0 ;  /* 0x000000ff1100720c */ /* 0x000fda0003f05300 */
[----:B-12---:R-:W-:Y:S05]  /*0940*/  @!P0 BRA `(.L_x_6) ;  /* 0x0000000000288947 */ /* 0x006fea0003800000 */
[----:B------:R-:W0:Y:S02]  /*0950*/  LDC R5, c[0x0][0x634] ;  /* 0x00018d00ff057b82 */ /* 0x000e240000000800 */
[----:B0-----:R-:W-:-:S05]  /*0960*/  IADD3 R5, P0, R2, R5, RZ ;  /* 0x0000000502057210 */ /* 0x001fca0007f1e0ff */
[----:B------:R-:W-:-:S04]  /*0970*/  IMAD.X R11, RZ, RZ, R3, P0 ;  /* 0x000000ffff0b7224 */ /* 0x000fc800000e0603 */
[----:B------:R-:W-:-:S04]  /*0980*/  IMAD.WIDE.U32 R6, R11, R16, RZ ;  /* 0x000000100b067225 */ /* 0x000fc800078e00ff */
[----:B------:R-:W-:-:S04]  /*0990*/  IMAD.WIDE.U32 R12, P0, R5, R17, R6 ;  /* 0x00000011050c7225 */ /* 0x000fc80007800006 */
[----:B------:R-:W-:-:S04]  /*09a0*/  IMAD.WIDE.U32 R6, R5, R16, RZ ;  /* 0x0000001005067225 */ /* 0x000fc800078e00ff */
[----:B------:R-:W-:Y:S01]  /*09b0*/  IMAD.X R15, RZ, RZ, RZ, P0 ;  /* 0x000000ffff0f7224 */ /* 0x000fe200000e06ff */
[----:B------:R-:W-:Y:S01]  /*09c0*/  IADD3 RZ, P0, R7, R12, RZ ;  /* 0x0000000c07ff7210 */ /* 0x000fe20007f1e0ff */
[----:B------:R-:W-:-:S04]  /*09d0*/  IMAD.MOV.U32 R14, RZ, RZ, R13 ;  /* 0x000000ffff0e7224 */ /* 0x000fc800078e000d */
[----:B------:R-:W-:-:S08]  /*09e0*/  IMAD.WIDE.U32.X R6, R11, R17, R14, P0 ;  /* 0x000000110b067225 */ /* 0x000fd000000e040e */
.L_x_6:
[--C-:B------:R-:W-:Y:S01]  /*09f0*/  SHF.R.U64 R26, R6, R18, R7.reuse ;  /* 0x00000012061a7219 */ /* 0x100fe20000001207 */
[----:B------:R-:W0:Y:S01]  /*0a00*/  LDC.64 R22, c[0x0][0x640] ;  /* 0x00019000ff167b82 */ /* 0x000e220000000a00 */
[----:B------:R-:W-:Y:S01]  /*0a10*/  I2FP.F32.U32 R5, R8 ;  /* 0x0000000800057245 */ /* 0x000fe20000201000 */
[----:B------:R-:W-:Y:S01]  /*0a20*/  ULDC UR4, c[0x0][0x150] ;  /* 0x0000540000047ab9 */ /* 0x000fe20000000800 */
[----:B------:R-:W-:Y:S02]  /*0a30*/  SHF.R.U32.HI R6, RZ, R18, R7 ;  /* 0x00000012ff067219 */ /* 0x000fe40000011607 */
[----:B------:R-:W-:Y:S01]  /*0a40*/  IADD3 R11, P0, RZ, -R26, RZ ;  /* 0x8000001aff0b7210 */ /* 0x000fe20007f1e0ff */
[----:B------:R-:W-:Y:S01]  /*0a50*/  FMUL R5, R5, UR4 ;  /* 0x0000000405057c20 */ /* 0x000fe20008400000 */
[----:B------:R-:W-:Y:S01]  /*0a60*/  ULDC UR4, c[0x0][0x154] ;  /* 0x0000550000047ab9 */ /* 0x000fe20000000800 */
[----:B------:R-:W1:Y:S02]  /*0a70*/  LDC R14, c[0x0][0x618] ;  /* 0x00018600ff0e7b82 */ /* 0x000e640000000800 */
[----:B------:R-:W-:-:S02]  /*0a80*/  IMAD.X R13, RZ, RZ, ~R6, P0 ;  /* 0x000000ffff0d7224 */ /* 0x000fc400000e0e06 */
[----:B------:R-:W2:Y:S01]  /*0a90*/  F2I.U32.TRUNC.NTZ R5, R5 ;  /* 0x0000000500057305 */ /* 0x000ea2000020f000 */
[----:B------:R-:W-:-:S03]  /*0aa0*/  IMAD.WIDE.U32 R6, R11, R20, R2 ;  /* 0x000000140b067225 */ /* 0x000fc600078e0002 */
[----:B------:R-:W3:Y:S01]  /*0ab0*/  LDC R9, c[0x0][0x144] ;  /* 0x00005100ff097b82 */ /* 0x000ee20000000800 */
[----:B------:R-:W-:-:S04]  /*0ac0*/  IMAD R12, R13, R20, RZ ;  /* 0x000000140d0c7224 */ /* 0x000fc800078e02ff */
[----:B------:R-:W-:Y:S02]  /*0ad0*/  IMAD R11, R11, R21, R12 ;  /* 0x000000150b0b7224 */ /* 0x000fe400078e020c */
[----:B------:R-:W-:Y:S01]  /*0ae0*/  IMAD.MOV.U32 R12, RZ, RZ, 0x1 ;  /* 0x00000001ff0c7424 */ /* 0x000fe200078e00ff */
[----:B------:R-:W4:Y:S01]  /*0af0*/  LDC R18, c[0x0][0x608] ;  /* 0x00018200ff127b82 */ /* 0x000f220000000800 */
[----:B------:R-:W-:Y:S01]  /*0b00*/  IMAD.IADD R11, R7, 0x1, R11 ;  /* 0x00000001070b7824 */ /* 0x000fe200078e020b */
[----:B0-----:R-:W-:Y:S01]  /*0b10*/  ISETP.NE.U32.AND P0, PT, R22, RZ, PT ;  /* 0x000000ff1600720c */ /* 0x001fe20003f05070 */
[----:B--2---:R-:W-:-:S03]  /*0b20*/  IMAD.MOV R7, RZ, RZ, -R5 ;  /* 0x000000ffff077224 */ /* 0x004fc600078e0a05 */
[----:B------:R-:W-:Y:S02]  /*0b30*/  ISETP.NE.AND.EX P0, PT, R23, RZ, PT, P0 ;  /* 0x000000ff1700720c */ /* 0x000fe40003f05300 */
[----:B------:R-:W0:Y:S01]  /*0b40*/  LDC R13, c[0x0][0x658] ;  /* 0x00019600ff0d7b82 */ /* 0x000e220000000800 */
[--C-:B-1----:R-:W-:Y:S02]  /*0b50*/  SHF.R.U64 R16, R6, R14, R11.reuse ;  /* 0x0000000e06107219 */ /* 0x102fe4000000120b */
[----:B------:R-:W-:Y:S02]  /*0b60*/  I2FP.F32.U32 R6, R10 ;  /* 0x0000000a00067245 */ /* 0x000fe40000201000 */
[----:B------:R-:W-:-:S03]  /*0b70*/  SHF.R.U32.HI R11, RZ, R14, R11 ;  /* 0x0000000eff0b7219 */ /* 0x000fc6000001160b */
[----:B------:R-:W1:Y:S01]  /*0b80*/  LDC R17, c[0x0][0x148] ;  /* 0x00005200ff117b82 */ /* 0x000e620000000800 */
[----:B---3--:R-:W-:Y:S02]  /*0b90*/  IMAD R5, R9, R7, R8 ;  /* 0x0000000709057224 */ /* 0x008fe400078e0208 */
[----:B------:R-:W-:Y:S01]  /*0ba0*/  FMUL R7, R6, UR4 ;  /* 0x0000000406077c20 */ /* 0x000fe20008400000 */
[----:B------:R-:W-:-:S03]  /*0bb0*/  IMAD.MOV.U32 R6, RZ, RZ, -0x1 ;  /* 0xffffffffff067424 */ /* 0x000fc600078e00ff */
[----:B------:R2:W3:Y:S01]  /*0bc0*/  F2I.U32.TRUNC.NTZ R15, R7 ;  /* 0x00000007000f7305 */ /* 0x0004e2000020f000 */
[----:B------:R-:W1:Y:S01]  /*0bd0*/  LDC R21, c[0x0][0x600] ;  /* 0x00018000ff157b82 */ /* 0x000e620000000800 */
[-CC-:B----4-:R-:W-:Y:S02]  /*0be0*/  SHF.R.U64 R27, R16, R18.reuse, R11.reuse ;  /* 0x00000012101b7219 */ /* 0x190fe4000000120b */
[----:B------:R-:W-:-:S05]  /*0bf0*/  SHF.R.U32.HI R8, RZ, R18, R11 ;  /* 0x00000012ff087219 */ /* 0x000fca000001160b */
[----:B------:R-:W4:Y:S01]  /*0c00*/  LDC R20, c[0x0][0x648] ;  /* 0x00019200ff147b82 */ /* 0x000f220000000800 */
[-CC-:B0-----:R-:W-:Y:S02]  /*0c10*/  SHF.R.U64 R18, R27, R13.reuse, R8.reuse ;  /* 0x0000000d1b127219 */ /* 0x181fe40000001208 */
[-C--:B------:R-:W-:Y:S02]  /*0c20*/  SHF.L.U32 R6, R6, R13.reuse, RZ ;  /* 0x0000000d06067219 */ /* 0x080fe400000006ff */
[-C--:B------:R-:W-:Y:S02]  /*0c30*/  SHF.R.U32.HI R8, RZ, R13.reuse, R8 ;  /* 0x0000000dff087219 */ /* 0x080fe40000011608 */
[----:B------:R-:W-:Y:S01]  /*0c40*/  LOP3.LUT R14, RZ, R6, RZ, 0x33, !PT ;  /* 0x00000006ff0e7212 */ /* 0x000fe200078e33ff */
[----:B------:R-:W0:Y:S01]  /*0c50*/  LDC R25, c[0x0][0x638] ;  /* 0x00018e00ff197b82 */ /* 0x000e220000000800 */
[----:B------:R-:W-:Y:S01]  /*0c60*/  SHF.L.U32 R11, R12, R13, RZ ;  /* 0x0000000d0c0b7219 */ /* 0x000fe200000006ff */
[----:B------:R-:W-:-:S02]  /*0c70*/  IMAD.MOV.U32 R6, RZ, RZ, R18 ;  /* 0x000000ffff067224 */ /* 0x000fc400078e0012 */
[----:B--2---:R-:W-:-:S04]  /*0c80*/  IMAD.MOV.U32 R7, RZ, RZ, R8 ;  /* 0x000000ffff077224 */ /* 0x004fc800078e0008 */
[----:B------:R-:W2:Y:S01]  /*0c90*/  LDC R24, c[0x0][0x610] ;  /* 0x00018400ff187b82 */ /* 0x000ea20000000800 */
[----:B---3--:R-:W-:Y:S05]  /*0ca0*/  @!P0 BRA `(.L_x_7) ;  /* 0x0000000000288947 */ /* 0x008fea0003800000 */
[----:B------:R-:W3:Y:S02]  /*0cb0*/  LDC R13, c[0x0][0x64c] ;  /* 0x00019300ff0d7b82 */ /* 0x000ee40000000800 */
[----:B---3--:R-:W-:-:S05]  /*0cc0*/  IADD3 R13, P0, R18, R13, RZ ;  /* 0x0000000d120d7210 */ /* 0x008fca0007f1e0ff */
        /* <DEDUP_REMOVED lines=8> */
.L_x_7:
[----:B----4-:R-:W-:Y:S01]  /*0d50*/  SHF.R.U64 R6, R6, R20, R7 ;  /* 0x0000001406067219 */ /* 0x010fe20000001207 */
[----:B-1----:R-:W-:Y:S01]  /*0d60*/  VIADD R7, R21, 0xffffffff ;  /* 0xffffffff15077836 */ /* 0x002fe20000000000 */
[----:B------:R-:W-:Y:S01]  /*0d70*/  LOP3.LUT R14, R27, R14, RZ, 0xc0, !PT ;  /* 0x0000000e1b0e7212 */ /* 0x000fe200078ec0ff */
[----:B------:R-:W-:Y:S02]  /*0d80*/  IMAD.MOV R15, RZ, RZ, -R15 ;  /* 0x000000ffff0f7224 */ /* 0x000fe400078e0a0f */
[----:B------:R-:W-:Y:S01]  /*0d90*/  IMAD.MOV R8, RZ, RZ, -R6 ;  /* 0x000000ffff087224 */ /* 0x000fe200078e0a06 */
[----:B------:R-:W-:Y:S01]  /*0da0*/  LOP3.LUT R7, R16, R7, RZ, 0xc0, !PT ;  /* 0x0000000710077212 */ /* 0x000fe200078ec0ff */
[----:B------:R-:W-:Y:S02]  /*0db0*/  IMAD R14, R11, R6, R14 ;  /* 0x000000060b0e7224 */ /* 0x000fe400078e020e */
[----:B------:R-:W-:Y:S02]  /*0dc0*/  @P3 IMAD R5, R17, R15, R10 ;  /* 0x0000000f11053224 */ /* 0x000fe400078e020a */
[----:B0-----:R-:W-:-:S02]  /*0dd0*/  IMAD R6, R8, R25, R18 ;  /* 0x0000001908067224 */ /* 0x001fc400078e0212 */
[----:B--2---:R-:W-:Y:S02]  /*0de0*/  IMAD R5, R14, R24, R5 ;  /* 0x000000180e057224 */ /* 0x004fe400078e0205 */
[----:B------:R-:W-:Y:S02]  /*0df0*/  IMAD R6, R6, R21, R7 ;  /* 0x0000001506067224 */ /* 0x000fe400078e0207 */
[----:B------:R-:W-:-:S03]  /*0e00*/  IMAD.MOV.U32 R12, RZ, RZ, 0x1 ;  /* 0x00000001ff0c7424 */ /* 0x000fc600078e00ff */
[----:B------:R-:W-:Y:S02]  /*0e10*/  SEL R7, R6, R5, !P3 ;  /* 0x0000000506077207 */ /* 0x000fe40005800000 */
[----:B------:R-:W-:Y:S01]  /*0e20*/  SEL R6, R5, R6, !P3 ;  /* 0x0000000605067207 */ /* 0x000fe20005800000 */
[----:B------:R-:W-:-:S07]  /*0e30*/  IMAD.MOV.U32 R5, RZ, RZ, R26 ;  /* 0x000000ffff057224 */ /* 0x000fce00078e001a */
.L_x_5:
[----:B------:R-:W-:-:S08]  /*0e40*/  NOP ;  /* 0x0000000000007918 */ /* 0x000fd00000000000 */
[----:B------:R-:W0:Y:S02]  /*0e50*/  USETMAXREG.TRY_ALLOC.CTAPOOL UP0, 0xe8 ;  /* 0x000000e8000079c8 */ /* 0x000e240008000600 */
[----:B0-----:R-:W-:-:S13]  /*0e60*/  PLOP3.LUT P0, PT, PT, PT, UP0, 0x80, 0x0 ;  /* 0x000000000000781c */ /* 0x001fda0003f0f008 */
[----:B------:R-:W-:Y:S05]  /*0e70*/  @!P0 BRA `(.L_x_5) ;  /* 0xfffffffc00f08947 */ /* 0x000fea000383ffff */
[----:B------:R-:W-:Y:S01]  /*0e80*/  ULDC.64 UR4, c[0x0][0x598] ;  /* 0x0001660000047ab9 */ /* 0x000fe20000000a00 */
[----:B------:R-:W-:Y:S01]  /*0e90*/  ULDC.64 UR16, c[0x0][0x208] ;  /* 0x0000820000107ab9 */ /* 0x000fe20000000a00 */
[----:B------:R-:W-:-:S04]  /*0ea0*/  ISETP.NE.U32.AND P0, PT, RZ, UR4, PT ;  /* 0x00000004ff007c0c */ /* 0x000fc8000bf05070 */
[----:B------:R-:W-:-:S13]  /*0eb0*/  ISETP.NE.AND.EX P0, PT, RZ, UR5, PT, P0 ;  /* 0x00000005ff007c0c */ /* 0x000fda000bf05300 */
[----:B------:R-:W-:Y:S05]  /*0ec0*/  @!P0 BRA `(.L_x_8) ;  /* 0x00000000001c8947 */ /* 0x000fea0003800000 */
[----:B------:R-:W0:Y:S02]  /*0ed0*/  LDC.64 R8, c[0x0][0x598] ;  /* 0x00016600ff087b82 */ /* 0x000e240000000a00 */
[----:B0-----:R-:W2:Y:S02]  /*0ee0*/  LDG.E.64 R8, desc[UR16][R8.64] ;  /* 0x0000001008087981 */ /* 0x001ea4000c1e1b00 */
[----:B--2---:R-:W-:-:S04]  /*0ef0*/  ISETP.NE.U32.AND P0, PT, R8, RZ, PT ;  /* 0x000000ff0800720c */ /* 0x004fc80003f05070 */
[----:B------:R-:W-:-:S13]  /*0f00*/  ISETP.NE.AND.EX P0, PT, R9, RZ, PT, P0 ;  /* 0x000000ff0900720c */ /* 0x000fda0003f05300 */
[----:B------:R-:W-:Y:S05]  /*0f10*/  @!P0 BRA `(.L_x_8) ;  /* 0x0000000000088947 */ /* 0x000fea0003800000 */
[----:B------:R0:W5:Y:S01]  /*0f20*/  LD.E R8, desc[UR16][R8.64] ;  /* 0x0000001008087980 */ /* 0x000162000c101900 */
[----:B------:R-:W-:Y:S05]  /*0f30*/  BRA `(.L_x_9) ;  /* 0x0000000000207947 */ /* 0x000fea0003800000 */
.L_x_8:
[----:B------:R-:W-:Y:S02]  /*0f40*/  ULDC.64 UR4, c[0x0][0x588] ;  /* 0x0001620000047ab9 */ /* 0x000fe40000000a00 */
[----:B------:R-:W-:-:S04]  /*0f50*/  ISETP.NE.U32.AND P0, PT, RZ, UR4, PT ;  /* 0x00000004ff007c0c */ /* 0x000fc8000bf05070 */
[----:B------:R-:W-:-:S13]  /*0f60*/  ISETP.NE.AND.EX P0, PT, RZ, UR5, PT, P0 ;  /* 0x00000005ff007c0c */ /* 0x000fda000bf05300 */
[----:B------:R-:W-:Y:S05]  /*0f70*/  @!P0 BRA `(.L_x_10) ;  /* 0x00000000000c8947 */ /* 0x000fea0003800000 */
[----:B------:R-:W0:Y:S02]  /*0f80*/  LDC.64 R8, c[0x0][0x588] ;  /* 0x00016200ff087b82 */ /* 0x000e240000000a00 */
[----:B0-----:R1:W5:Y:S01]  /*0f90*/  LDG.E R8, desc[UR16][R8.64] ;  /* 0x0000001008087981 */ /* 0x001362000c1e1900 */
[----:B------:R-:W-:Y:S05]  /*0fa0*/  BRA `(.L_x_9) ;  /* 0x0000000000047947 */ /* 0x000fea0003800000 */
.L_x_10:
[----:B------:R-:W2:Y:S02]  /*0fb0*/  LDC R8, c[0x0][0x580] ;  /* 0x00016000ff087b82 */ /* 0x000ea40000000800 */
.L_x_9:
[----:B------:R-:W-:Y:S02]  /*0fc0*/  ULDC.64 UR4, c[0x0][0x5a0] ;  /* 0x0001680000047ab9 */ /* 0x000fe40000000a00 */
[----:B------:R-:W-:-:S04]  /*0fd0*/  ISETP.NE.U32.AND P0, PT, RZ, UR4, PT ;  /* 0x00000004ff007c0c */ /* 0x000fc8000bf05070 */
[----:B------:R-:W-:-:S13]  /*0fe0*/  ISETP.NE.AND.EX P0, PT, RZ, UR5, PT, P0 ;  /* 0x00000005ff007c0c */ /* 0x000fda000bf05300 */
[----:B------:R-:W-:Y:S05]  /*0ff0*/  @!P0 BRA `(.L_x_11) ;  /* 0x00000000001c8947 */ /* 0x000fea0003800000 */
[----:B------:R-:W3:Y:S02]  /*1000*/  LDC.64 R10, c[0x0][0x5a0] ;  /* 0x00016800ff0a7b82 */ /* 0x000ee40000000a00 */
[----:B---3--:R-:W3:Y:S02]  /*1010*/  LDG.E.64 R10, desc[UR16][R10.64] ;  /* 0x000000100a0a7981 */ /* 0x008ee4000c1e1b00 */
[----:B---3--:R-:W-:-:S04]  /*1020*/  ISETP.NE.U32.AND P0, PT, R10, RZ, PT ;  /* 0x000000ff0a00720c */ /* 0x008fc80003f05070 */
[----:B------:R-:W-:-:S13]  /*1030*/  ISETP.NE.AND.EX P0, PT, R11, RZ, PT, P0 ;  /* 0x000000ff0b00720c */ /* 0x000fda0003f05300 */
[----:B------:R-:W-:Y:S05]  /*1040*/  @!P0 BRA `(.L_x_11) ;  /* 0x0000000000088947 */ /* 0x000fea0003800000 */
[----:B01----:R0:W5:Y:S01]  /*1050*/  LD.E R9, desc[UR16][R10.64] ;  /* 0x000000100a097980 */ /* 0x003162000c101900 */
[----:B------:R-:W-:Y:S05]  /*1060*/  BRA `(.L_x_12) ;  /* 0x0000000000207947 */ /* 0x000fea0003800000 */
.L_x_11:
[----:B------:R-:W-:Y:S02]  /*1070*/  ULDC.64 UR4, c[0x0][0x590] ;  /* 0x0001640000047ab9 */ /* 0x000fe40000000a00 */
[----:B------:R-:W-:-:S04]  /*1080*/  ISETP.NE.U32.AND P0, PT, RZ, UR4, PT ;  /* 0x00000004ff007c0c */ /* 0x000fc8000bf05070 */
[----:B------:R-:W-:-:S13]  /*1090*/  ISETP.NE.AND.EX P0, PT, RZ, UR5, PT, P0 ;  /* 0x00000005ff007c0c */ /* 0x000fda000bf05300 */
[----:B------:R-:W-:Y:S05]  /*10a0*/  @!P0 BRA `(.L_x_13) ;  /* 0x00000000000c8947 */ /* 0x000fea0003800000 */
[----:B------:R-:W0:Y:S02]  /*10b0*/  LDC.64 R10, c[0x0][0x590] ;  /* 0x00016400ff0a7b82 */ /* 0x000e240000000a00 */
[----:B01----:R1:W5:Y:S01]  /*10c0*/  LDG.E R9, desc[UR16][R10.64] ;  /* 0x000000100a097981 */ /* 0x003362000c1e1900 */
[----:B------:R-:W-:Y:S05]  /*10d0*/  BRA `(.L_x_12) ;  /* 0x0000000000047947 */ /* 0x000fea0003800000 */
.L_x_13:
[----:B01----:R-:W3:Y:S02]  /*10e0*/  LDC R9, c[0x0][0x584] ;  /* 0x00016100ff097b82 */ /* 0x003ee40000000800 */
.L_x_12:
[----:B------:R-:W-:-:S13]  /*10f0*/  LOP3.LUT P0, RZ, R12, 0xff, RZ, 0xc0, !PT ;  /* 0x000000ff0cff7812 */ /* 0x000fda000780c0ff */
[----:B------:R-:W-:Y:S05]  /*1100*/  @!P0 EXIT ;  /* 0x000000000000894d */ /* 0x000fea0003800000 */
[----:B------:R-:W-:Y:S01]  /*1110*/  ULDC UR4, c[0x0][0x28c] ;  /* 0x0000a30000047ab9 */ /* 0x000fe20000000800 */
[----:B------:R-:W-:Y:S01]  /*1120*/  LOP3.LUT R142, R4, 0x1, RZ, 0xfc, !PT ;  /* 0x00000001048e7812 */ /* 0x000fe200078efcff */
[----:B------:R-:W-:-:S04]  /*1130*/  UIADD3 UR4, UR4, 0x1f, URZ ;  /* 0x0000001f04047890 */ /* 0x000fc8000fffe03f */
[----:B------:R-:W-:-:S04]  /*1140*/  USHF.R.S32.HI UR5, URZ, 0x1f, UR4 ;  /* 0x0000001f3f057899 */ /* 0x000fc80008011404 */
[----:B------:R-:W-:-:S03]  /*1150*/  ULEA.HI UR5, UR5, UR4, URZ, 0x5 ;  /* 0x0000000405057291 */ /* 0x000fc6000f8f283f */
[----:B------:R-:W-:Y:S01]  /*1160*/  UMOV UR4, URZ ;  /* 0x0000003f00047c82 */ /* 0x000fe20008000000 */
[----:B------:R-:W-:-:S03]  /*1170*/  USHF.R.S32.HI UR9, URZ, 0x5, UR5 ;  /* 0x000000053f097899 */ /* 0x000fc60008011405 */
[----:B------:R-:W-:-:S09]  /*1180*/  UMOV UR5, URZ ;  /* 0x0000003f00057c82 */ /* 0x000fd20008000000 */
.L_x_166:
[----:B01----:R-:W-:Y:S01]  /*1190*/  LOP3.LUT R10, R0, 0x80, RZ, 0xc0, !PT ;  /* 0x00000080000a7812 */ /* 0x003fe200078ec0ff */
[----:B------:R-:W0:Y:S01]  /*11a0*/  S2UR UR13, SR_CgaCtaId ;  /* 0x00000000000d79c3 */ /* 0x000e220000008800 */
[----:B------:R-:W-:Y:S01]  /*11b0*/  UMOV UR12, 0x400 ;  /* 0x00000400000c7882 */ /* 0x000fe20000000000 */
[----:B------:R-:W-:Y:S01]  /*11c0*/  UMOV UR6, URZ ;  /* 0x0000003f00067c82 */ /* 0x000fe20008000000 */
[----:B------:R-:W-:Y:S01]  /*11d0*/  SHF.R.U32.HI R10, RZ, 0x7, R10 ;  /* 0x00000007ff0a7819 */ /* 0x000fe2000001160a */
[----:B------:R-:W-:Y:S01]  /*11e0*/  UMOV UR7, URZ ;  /* 0x0000003f00077c82 */ /* 0x000fe20008000000 */
[----:B------:R-:W-:Y:S01]  /*11f0*/  UMOV UR18, UR5 ;  /* 0x0000000500127c82 */ /* 0x000fe20008000000 */
[----:B------:R-:W-:Y:S02]  /*1200*/  CS2R R18, SRZ ;  /* 0x0000000000127805 */ /* 0x000fe4000001ff00 */
[----:B------:R-:W-:Y:S01]  /*1210*/  CS2R R16, SRZ ;  /* 0x0000000000107805 */ /* 0x000fe2000001ff00 */
[----:B------:R-:W1:Y:S01]  /*1220*/  LDC R11, c[0x0][0x28c] ;  /* 0x0000a300ff0b7b82 */ /* 0x000e620000000800 */
[----:B----4-:R-:W4:Y:S01]  /*1230*/  SHFL.IDX PT, R10, R10, RZ, 0x1f ;  /* 0x00001fff0a0a7589 */ /* 0x010f2200000e0000 */
[----:B------:R-:W-:-:S02]  /*1240*/  CS2R R20, SRZ ;  /* 0x0000000000147805 */ /* 0x000fc4000001ff00 */
[----:B------:R-:W-:Y:S02]  /*1250*/  CS2R R22, SRZ ;  /* 0x0000000000167805 */ /* 0x000fe4000001ff00 */
[----:B------:R-:W-:Y:S02]  /*1260*/  CS2R R88, SRZ ;  /* 0x0000000000587805 */ /* 0x000fe4000001ff00 */
[----:B------:R-:W-:Y:S02]  /*1270*/  CS2R R90, SRZ ;  /* 0x00000000005a7805 */ /* 0x000fe4000001ff00 */
[----:B------:R-:W-:Y:S02]  /*1280*/  CS2R R92, SRZ ;  /* 0x00000000005c7805 */ /* 0x000fe4000001ff00 */
[----:B------:R-:W-:Y:S02]  /*1290*/  CS2R R96, SRZ ;  /* 0x0000000000607805 */ /* 0x000fe4000001ff00 */
        /* <DEDUP_REMOVED lines=16> */
[----:B-1----:R-:W-:Y:S02]  /*13a0*/  ISETP.GE.AND P0, PT, R11, 0x1, PT ;  /* 0x000000010b00780c */ /* 0x002fe40003f06270 */
[----:B------:R-:W-:Y:S02]  /*13b0*/  CS2R R128, SRZ ;  /* 0x0000000000807805 */ /* 0x000fe4000001ff00 */
[----:B----4-:R-:W-:-:S02]  /*13c0*/  R2UR UR8, R10 ;  /* 0x000000000a0872ca */ /* 0x010fc400000e0000 */
[----:B------:R-:W-:Y:S02]  /*13d0*/  CS2R R130, SRZ ;  /* 0x0000000000827805 */ /* 0x000fe4000001ff00 */
[----:B------:R-:W-:Y:S02]  /*13e0*/  CS2R R132, SRZ ;  /* 0x0000000000847805 */ /* 0x000fe4000001ff00 */
[----:B------:R-:W-:Y:S02]  /*13f0*/  CS2R R134, SRZ ;  /* 0x0000000000867805 */ /* 0x000fe4000001ff00 */
[----:B------:R-:W-:Y:S02]  /*1400*/  CS2R R136, SRZ ;  /* 0x0000000000887805 */ /* 0x000fe4000001ff00 */
[----:B------:R-:W-:Y:S02]  /*1410*/  CS2R R138, SRZ ;  /* 0x00000000008a7805 */ /* 0x000fe4000001ff00 */
[----:B------:R-:W-:Y:S01]  /*1420*/  CS2R R140, SRZ ;  /* 0x00000000008c7805 */ /* 0x000fe2000001ff00 */
[----:B------:R-:W-:Y:S01]  /*1430*/  IMAD.MOV.U32 R143, RZ, RZ, RZ ;  /* 0x000000ffff8f7224 */ /* 0x000fe200078e00ff */
[----:B------:R-:W-:Y:S01]  /*1440*/  CS2R R56, SRZ ;  /* 0x0000000000387805 */ /* 0x000fe2000001ff00 */
[----:B------:R-:W-:Y:S01]  /*1450*/  IMAD.MOV.U32 R145, RZ, RZ, RZ ;  /* 0x000000ffff917224 */ /* 0x000fe200078e00ff */
[----:B------:R-:W-:Y:S01]  /*1460*/  CS2R R58, SRZ ;  /* 0x00000000003a7805 */ /* 0x000fe2000001ff00 */
[----:B--23--:R-:W-:Y:S01]  /*1470*/  IMAD.U32 R13, RZ, RZ, UR4 ;  /* 0x00000004ff0d7e24 */ /* 0x00cfe2000f8e00ff */
[----:B------:R-:W-:Y:S01]  /*1480*/  CS2R R60, SRZ ;  /* 0x00000000003c7805 */ /* 0x000fe2000001ff00 */
[----:B------:R-:W-:Y:S01]  /*1490*/  ULEA.HI UR10, UR8, UR8, URZ, 0x1 ;  /* 0x00000008080a7291 */ /* 0x000fe2000f8f083f */
[----:B------:R-:W-:-:S02]  /*14a0*/  CS2R R62, SRZ ;  /* 0x00000000003e7805 */ /* 0x000fc4000001ff00 */
[----:B------:R-:W-:Y:S02]  /*14b0*/  CS2R R64, SRZ ;  /* 0x0000000000407805 */ /* 0x000fe4000001ff00 */
[----:B------:R-:W-:Y:S01]  /*14c0*/  CS2R R66, SRZ ;  /* 0x0000000000427805 */ /* 0x000fe2000001ff00 */
[----:B------:R-:W-:Y:S01]  /*14d0*/  ULOP3.LUT UR11, UR10, 0x1ffffe, URZ, 0xc0, !UPT ;  /* 0x001ffffe0a0b7892 */ /* 0x000fe2000f8ec03f */
[----:B------:R-:W-:Y:S01]  /*14e0*/  CS2R R68, SRZ ;  /* 0x0000000000447805 */ /* 0x000fe2000001ff00 */
[----:B0-----:R-:W-:Y:S01]  /*14f0*/  ULEA UR10, UR13, UR12, 0x18 ;  /* 0x0000000c0d0a7291 */ /* 0x001fe2000f8ec03f */
[----:B------:R-:W-:Y:S01]  /*1500*/  CS2R R70, SRZ ;  /* 0x0000000000467805 */ /* 0x000fe2000001ff00 */
[----:B------:R-:W-:Y:S01]  /*1510*/  UIADD3 UR11, UR8, -UR11, URZ ;  /* 0x8000000b080b7290 */ /* 0x000fe2000fffe03f */
[----:B------:R-:W-:Y:S02]  /*1520*/  CS2R R72, SRZ ;  /* 0x0000000000487805 */ /* 0x000fe4000001ff00 */
[----:B------:R-:W-:Y:S01]  /*1530*/  CS2R R74, SRZ ;  /* 0x00000000004a7805 */ /* 0x000fe2000001ff00 */
[----:B------:R-:W-:Y:S01]  /*1540*/  UMOV UR8, URZ ;  /* 0x0000003f00087c82 */ /* 0x000fe20008000000 */
[----:B------:R-:W-:Y:S01]  /*1550*/  ULEA UR11, UR11, UR10, 0xb ;  /* 0x0000000a0b0b7291 */ /* 0x000fe2000f8e583f */
[----:B------:R-:W-:-:S02]  /*1560*/  CS2R R76, SRZ ;  /* 0x00000000004c7805 */ /* 0x000fc4000001ff00 */
[----:B------:R-:W-:Y:S02]  /*1570*/  CS2R R78, SRZ ;  /* 0x00000000004e7805 */ /* 0x000fe4000001ff00 */
[----:B------:R-:W-:Y:S01]  /*1580*/  CS2R R80, SRZ ;  /* 0x0000000000507805 */ /* 0x000fe2000001ff00 */
[----:B------:R-:W-:Y:S01]  /*1590*/  UIADD3 UR11, UR11, 0x280, URZ ;  /* 0x000002800b0b7890 */ /* 0x000fe2000fffe03f */
[----:B------:R-:W-:Y:S02]  /*15a0*/  CS2R R82, SRZ ;  /* 0x0000000000527805 */ /* 0x000fe4000001ff00 */
[----:B------:R-:W-:Y:S02]  /*15b0*/  CS2R R84, SRZ ;  /* 0x0000000000547805 */ /* 0x000fe4000001ff00 */
[----:B------:R-:W-:Y:S01]  /*15c0*/  CS2R R86, SRZ ;  /* 0x0000000000567805 */ /* 0x000fe2000001ff00 */
[----:B------:R-:W-:Y:S01]  /*15d0*/  USHF.R.U32.HI UR11, URZ, 0x4, UR11 ;  /* 0x000000043f0b7899 */ /* 0x000fe2000801160b */
[----:B------:R-:W-:-:S02]  /*15e0*/  CS2R R24, SRZ ;  /* 0x0000000000187805 */ /* 0x000fc4000001ff00 */
[----:B------:R-:W-:Y:S02]  /*15f0*/  CS2R R26, SRZ ;  /* 0x00000000001a7805 */ /* 0x000fe4000001ff00 */
[----:B------:R-:W-:Y:S01]  /*1600*/  CS2R R28, SRZ ;  /* 0x00000000001c7805 */ /* 0x000fe2000001ff00 */
[----:B------:R-:W-:Y:S01]  /*1610*/  ULOP3.LUT UR11, UR11, 0x3fff, URZ, 0xc0, !UPT ;  /* 0x00003fff0b0b7892 */ /* 0x000fe2000f8ec03f */
        /* <DEDUP_REMOVED lines=12> */
[----:B------:R-:W-:Y:S01]  /*16e0*/  CS2R R54, SRZ ;  /* 0x0000000000367805 */ /* 0x000fe2000001ff00 */
[----:B------:R-:W-:Y:S06]  /*16f0*/  @!P0 BRA `(.L_x_14) ;  /* 0x0000000800308947 */ /* 0x000fec0003800000 */
[----:B------:R-:W-:-:S13]  /*1700*/  ISETP.NE.AND P1, PT, R142, 0x3, PT ;  /* 0x000000038e00780c */ /* 0x000fda0003f25270 */
[----:B------:R-:W-:Y:S05]  /*1710*/  @!P1 BRA `(.L_x_15) ;  /* 0x0000000000049947 */ /* 0x000fea0003800000 */
[----:B------:R-:W-:Y:S01]  /*1720*/  BPT.TRAP 0x1 ;  /* 0x000000040000795c */ /* 0x000fe20000300000 */
.L_x_15:
[----:B------:R-:W-:Y:S01]  /*1730*/  ULEA UR7, UR5, UR10, 0x3 ;  /* 0x0000000a05077291 */ /* 0x000fe2000f8e183f */
[----:B------:R-:W-:-:S05]  /*1740*/  IMAD.U32 R10, RZ, RZ, UR4 ;  /* 0x00000004ff0a7e24 */ /* 0x000fca000f8e00ff */
[----:B------:R-:W-:-:S04]  /*1750*/  SHF.L.U32 R10, R10, 0x1f, RZ ;  /* 0x0000001f0a0a7819 */ /* 0x000fc800000006ff */
[----:B------:R0:W1:Y:S01]  /*1760*/  SYNCS.PHASECHK.TRANS64.TRYWAIT P0, [UR7], R10 ;  /* 0x0000000aff0075a7 */ /* 0x0000620008000147 */
[----:B------:R-:W-:Y:S05]  /*1770*/  @!P1 BRA `(.L_x_16) ;  /* 0x0000000000049947 */ /* 0x000fea0003800000 */
[----:B------:R-:W-:Y:S01]  /*1780*/  BPT.TRAP 0x1 ;  /* 0x000000040000795c */ /* 0x000fe20000300000 */
.L_x_16:
[----:B------:R-:W-:Y:S01]  /*1790*/  UMOV UR6, 0x1 ;  /* 0x0000000100067882 */ /* 0x000fe20000000000 */
[----:B------:R-:W-:Y:S01]  /*17a0*/  IMAD.MOV.U32 R18, RZ, RZ, RZ ;  /* 0x000000ffff127224 */ /* 0x000fe200078e00ff */
[----:B-1----:R-:W-:Y:S06]  /*17b0*/  @P0 BRA `(.L_x_17) ;  /* 0x0000000000080947 */ /* 0x002fec0003800000 */
[----:B------:R-:W1:Y:S02]  /*17c0*/  SYNCS.PHASECHK.TRANS64.TRYWAIT P0, [UR7], R10 ;  /* 0x0000000aff0075a7 */ /* 0x000e640008000147 */
[----:B-1----:R-:W-:Y:S05]  /*17d0*/  @!P0 BRA `(.L_x_18) ;  /* 0x0000008400e08947 */ /* 0x002fea0003800000 */
.L_x_17:
[----:B------:R-:W-:Y:S01]  /*17e0*/  UIADD3 UR7, UR10, 0x2c280, URZ ;  /* 0x0002c2800a077890 */ /* 0x000fe2000fffe03f */
[----:B------:R-:W-:Y:S01]  /*17f0*/  WARPGROUP.ARRIVE ;  /* 0x00000000000079c5 */ /* 0x000fe20000000000 */
[----:B------:R-:W-:Y:S01]  /*1800*/  ULOP3.LUT UR12, UR11, 0x10000, URZ, 0xfc, !UPT ;  /* 0x000100000b0c7892 */ /* 0x000fe2000f8efc3f */
[----:B------:R-:W-:Y:S01]  /*1810*/  IMAD.MOV.U32 R19, RZ, RZ, RZ ;  /* 0x000000ffff137224 */ /* 0x000fe200078e00ff */
[----:B------:R-:W-:Y:S01]  /*1820*/  USHF.R.U32.HI UR7, URZ, 0x4, UR7 ;  /* 0x000000043f077899 */ /* 0x000fe20008011607 */
[----:B------:R-:W-:Y:S01]  /*1830*/  CS2R R16, SRZ ;  /* 0x0000000000107805 */ /* 0x000fe2000001ff00 */
[----:B------:R-:W-:Y:S01]  /*1840*/  ULEA UR12, UR5, UR12, 0x9 ;  /* 0x0000000c050c7291 */ /* 0x000fe2000f8e483f */
[----:B------:R-:W-:Y:S01]  /*1850*/  CS2R R20, SRZ ;  /* 0x0000000000147805 */ /* 0x000fe2000001ff00 */
[----:B------:R-:W-:Y:S01]  /*1860*/  ULOP3.LUT UR7, UR7, 0x3fff, URZ, 0xc0, !UPT ;  /* 0x00003fff07077892 */ /* 0x000fe2000f8ec03f */
[----:B------:R-:W-:Y:S01]  /*1870*/  CS2R R22, SRZ ;  /* 0x0000000000167805 */ /* 0x000fe2000001ff00 */
[----:B------:R-:W-:Y:S01]  /*1880*/  UMOV UR13, 0xc0000010 ;  /* 0xc0000010000d7882 */ /* 0x000fe20000000000 */
[----:B------:R-:W-:Y:S01]  /*1890*/  UMOV UR15, 0xc0000010 ;  /* 0xc0000010000f7882 */ /* 0x000fe20000000000 */
[----:B------:R-:W-:Y:S01]  /*18a0*/  ULOP3.LUT UR7, UR7, 0x10000, URZ, 0xfc, !UPT ;  /* 0x0001000007077892 */ /* 0x000fe2000f8efc3f */
[----:B------:R-:W-:-:S02]  /*18b0*/  CS2R R88, SRZ ;  /* 0x0000000000587805 */ /* 0x000fc4000001ff00 */
[----:B------:R-:W-:Y:S02]  /*18c0*/  CS2R R90, SRZ ;  /* 0x00000000005a7805 */ /* 0x000fe4000001ff00 */
[----:B------:R-:W-:Y:S01]  /*18d0*/  CS2R R92, SRZ ;  /* 0x00000000005c7805 */ /* 0x000fe2000001ff00 */
[----:B------:R-:W-:Y:S01]  /*18e0*/  ULEA UR14, UR5, UR7, 0x7 ;  /* 0x00000007050e7291 */ /* 0x000fe2000f8e383f */
[----:B------:R-:W-:Y:S01]  /*18f0*/  CS2R R96, SRZ ;  /* 0x0000000000607805 */ /* 0x000fe2000001ff00 */
[----:B------:R-:W-:Y:S01]  /*1900*/  UIADD3 UR7, UR12, 0x100, URZ ;  /* 0x000001000c077890 */ /* 0x000fe2000fffe03f */
[----:B------:R-:W-:Y:S02]  /*1910*/  CS2R R94, SRZ ;  /* 0x00000000005e7805 */ /* 0x000fe4000001ff00 */
[----:B------:R-:W-:Y:S02]  /*1920*/  CS2R R98, SRZ ;  /* 0x0000000000627805 */ /* 0x000fe4000001ff00 */
[----:B------:R-:W-:-:S02]  /*1930*/  CS2R R100, SRZ ;  /* 0x0000000000647805 */ /* 0x000fc4000001ff00 */
[----:B------:R-:W-:Y:S02]  /*1940*/  CS2R R102, SRZ ;  /* 0x0000000000667805 */ /* 0x000fe4000001ff00 */
[----:B------:R-:W-:Y:S02]  /*1950*/  CS2R R104, SRZ ;  /* 0x0000000000687805 */ /* 0x000fe4000001ff00 */
[----:B------:R-:W-:Y:S01]  /*1960*/  CS2R R108, SRZ ;  /* 0x00000000006c7805 */ /* 0x000fe2000001ff00 */
[----:B------:R-:W-:Y:S01]  /*1970*/  QGMMA.64x64x32.F32.E4M3.E5M2 R56, gdesc[UR12], RZ, !UPT ;  /* 0x00e000000c3879f3 */ /* 0x000fe2000c7028ff */
[----:B------:R-:W-:Y:S01]  /*1980*/  UMOV UR12, UR7 ;  /* 0x00000007000c7c82 */ /* 0x000fe20008000000 */
[----:B------:R-:W-:Y:S01]  /*1990*/  ULDC UR7, c[0x0][0x50c] ;  /* 0x0001430000077ab9 */ /* 0x000fe20000000800 */
[----:B------:R-:W-:Y:S01]  /*19a0*/  UMOV UR13, 0xc0000010 ;  /* 0xc0000010000d7882 */ /* 0x000fe20000000000 */
[----:B------:R-:W-:Y:S01]  /*19b0*/  UISETP.NE.AND UP0, UPT, UR7, 0x1, UPT ;  /* 0x000000010700788c */ /* 0x000fe2000bf05270 */
[----:B------:R-:W-:Y:S01]  /*19c0*/  QGMMA.64x64x32.F32.E4M3.E5M2 R24, gdesc[UR12], RZ, !UPT, gsb0 ;  /* 0x00e000000c1879f3 */ /* 0x000fe2000c0028ff */
[----:B------:R-:W-:-:S02]  /*19d0*/  CS2R R106, SRZ ;  /* 0x00000000006a7805 */ /* 0x000fc4000001ff00 */
[----:B------:R-:W-:Y:S01]  /*19e0*/  CS2R R110, SRZ ;  /* 0x00000000006e7805 */ /* 0x000fe2000001ff00 */
[----:B------:R-:W-:Y:S01]  /*19f0*/  USEL UR7, URZ, 0x1, UP0 ;  /* 0x000000013f077887 */ /* 0x000fe20008000000 */
[----:B------:R-:W-:Y:S02]  /*1a00*/  CS2R R112, SRZ ;  /* 0x0000000000707805 */ /* 0x000fe4000001ff00 */
[----:B------:R-:W-:Y:S02]  /*1a10*/  CS2R R114, SRZ ;  /* 0x0000000000727805 */ /* 0x000fe4000001ff00 */
[----:B------:R-:W-:Y:S02]  /*1a20*/  CS2R R116, SRZ ;  /* 0x0000000000747805 */ /* 0x000fe4000001ff00 */
[----:B------:R-:W-:Y:S02]  /*1a30*/  CS2R R118, SRZ ;  /* 0x0000000000767805 */ /* 0x000fe4000001ff00 */
[----:B------:R-:W-:-:S02]  /*1a40*/  CS2R R120, SRZ ;  /* 0x0000000000787805 */ /* 0x000fc4000001ff00 */
[----:B------:R-:W-:Y:S02]  /*1a50*/  ISETP.NE.AND P0, PT, RZ, UR7, PT ;  /* 0x00000007ff007c0c */ /* 0x000fe4000bf05270 */
        /* <DEDUP_REMOVED lines=9> */
[----:B------:R-:W-:Y:S01]  /*1af0*/  CS2R R140, SRZ ;  /* 0x00000000008c7805 */ /* 0x000fe2000001ff00 */
[----:B------:R-:W-:Y:S02]  /*1b00*/  IMAD.MOV.U32 R143, RZ, RZ, RZ ;  /* 0x000000ffff8f7224 */ /* 0x000fe400078e00ff */
[----:B------:R-:W-:Y:S01]  /*1b10*/  IMAD.MOV.U32 R145, RZ, RZ, RZ ;  /* 0x000000ffff917224 */ /* 0x000fe200078e00ff */
[----:B------:R-:W-:Y:S06]  /*1b20*/  @!P0 BRA `(.L_x_19) ;  /* 0x0000000400088947 */ /* 0x000fec0003800000 */
[----:B------:R-:W-:Y:S02]  /*1b30*/  WARPGROUP.DEPBAR.LE gsb0, 0x0 ;  /* 0x00008000000079c5 */ /* 0x000fe40000010000 */
[----:B------:R-:W-:-:S01]  /*1b40*/  FADD R145, RZ, R56 ;  /* 0x00000038ff917221 */ /* 0x000fc20000000000 */
[----:B------:R-:W-:Y:S01]  /*1b50*/  FADD R140, RZ, R57 ;  /* 0x00000039ff8c7221 */ /* 0x000fe20000000000 */
        /* <DEDUP_REMOVED lines=62> */
[----:B------:R-:W-:-:S06]  /*1f40*/  UMOV UR6, URZ ;  /* 0x0000003f00067c82 */ /* 0x000fcc0008000000 */
.L_x_19:
[----:B------:R-:W-:-:S04]  /*1f50*/  UIADD3 UR18, UR5, 0x1, URZ ;  /* 0x0000000105127890 */ /* 0x000fc8000fffe03f */
[----:B------:R-:W-:-:S04]  /*1f60*/  UISETP.NE.AND UP0, UPT, UR18, 0x16, UPT ;  /* 0x000000161200788c */ /* 0x000fc8000bf05270 */
[----:B------:R-:W-:Y:S02]  /*1f70*/  USEL UR8, URZ, 0x1, UP0 ;  /* 0x000000013f087887 */ /* 0x000fe40008000000 */
[----:B------:R-:W-:Y:S02]  /*1f80*/  USEL UR18, UR18, URZ, UP0 ;  /* 0x0000003f12127287 */ /* 0x000fe40008000000 */
[----:B------:R-:W-:-:S06]  /*1f90*/  ULOP3.LUT UR8, UR4, UR8, URZ, 0x3c, !UPT ;  /* 0x0000000804087292 */ /* 0x000fcc000f8e3c3f */
[----:B------:R-:W-:Y:S01]  /*1fa0*/  IMAD.U32 R13, RZ, RZ, UR8 ;  /* 0x00000008ff0d7e24 */ /* 0x000fe2000f8e00ff */
[----:B------:R-:W-:-:S06]  /*1fb0*/  UMOV UR8, 0x1 ;  /* 0x0000000100087882 */ /* 0x000fcc0000000000 */
.L_x_14:
[----:B------:R-:W-:-:S04]  /*1fc0*/  UISETP.LT.AND UP0, UPT, UR9, 0x1, UPT ;  /* 0x000000010900788c */ /* 0x000fc8000bf01270 */
[----:B------:R-:W-:-:S04]  /*1fd0*/  USEL UR12, UR9, 0x1, UP0 ;  /* 0x00000001090c7887 */ /* 0x000fc80008000000 */
[----:B------:R-:W-:-:S04]  /*1fe0*/  UIADD3 UR12, UR9, -UR12, URZ ;  /* 0x8000000c090c7290 */ /* 0x000fc8000fffe03f */
[----:B------:R-:W-:-:S06]  /*1ff0*/  UISETP.GE.AND UP0, UPT, UR12, 0x1, UPT ;  /* 0x000000010c00788c */ /* 0x000fcc000bf06270 */
[----:B------:R-:W-:-:S13]  /*2000*/  PLOP3.LUT P0, PT, PT, PT, UP0, 0x80, 0x0 ;  /* 0x000000000000781c */ /* 0x000fda0003f0f008 */
[----:B------:R-:W-:Y:S05]  /*2010*/  @!P0 BRA `(.L_x_20) ;  /* 0x0000000800008947 */ /* 0x000fea0003800000 */
[----:B01----:R-:W-:Y:S01]  /*2020*/  IMAD.U32 R10, RZ, RZ, UR12 ;  /* 0x0000000cff0a7e24 */ /* 0x003fe2000f8e00ff */
[----:B------:R-:W-:Y:S01]  /*2030*/  UMOV UR19, UR5 ;  /* 0x0000000500137c82 */ /* 0x000fe20008000000 */
[----:B------:R-:W-:-:S05]  /*2040*/  ULDC UR20, c[0x0][0x50c] ;  /* 0x0001430000147ab9 */ /* 0x000fca0000000800 */
.L_x_28:
[----:B------:R-:W-:-:S13]  /*2050*/  ISETP.NE.AND P1, PT, R142, 0x3, PT ;  /* 0x000000038e00780c */ /* 0x000fda0003f25270 */
[----:B01----:R-:W-:Y:S05]  /*2060*/  @!P1 BRA `(.L_x_21) ;  /* 0x0000000000049947 */ /* 0x003fea0003800000 */
[----:B------:R-:W-:Y:S01]  /*2070*/  BPT.TRAP 0x1 ;  /* 0x000000040000795c */ /* 0x000fe20000300000 */
.L_x_21:
[----:B------:R-:W0:Y:S01]  /*2080*/  S2UR UR12, SR_CgaCtaId ;  /* 0x00000000000c79c3 */ /* 0x000e220000008800 */
[----:B------:R-:W-:Y:S01]  /*2090*/  UMOV UR10, 0x400 ;  /* 0x00000400000a7882 */ /* 0x000fe20000000000 */
[----:B------:R-:W-:Y:S01]  /*20a0*/  SHF.L.U32 R11, R13, 0x1f, RZ ;  /* 0x0000001f0d0b7819 */ /* 0x000fe200000006ff */
[----:B0-----:R-:W-:-:S04]  /*20b0*/  ULEA UR10, UR12, UR10, 0x18 ;  /* 0x0000000a0c0a7291 */ /* 0x001fc8000f8ec03f */
[----:B------:R-:W-:-:S09]  /*20c0*/  ULEA UR12, UR18, UR10, 0x3 ;  /* 0x0000000a120c7291 */ /* 0x000fd2000f8e183f */
[----:B------:R0:W1:Y:S01]  /*20d0*/  SYNCS.PHASECHK.TRANS64.TRYWAIT P0, [UR12], R11 ;  /* 0x0000000bff0075a7 */ /* 0x000062000800014c */
[----:B------:R-:W-:Y:S05]  /*20e0*/  @!P1 BRA `(.L_x_22) ;  /* 0x0000000000049947 */ /* 0x000fea0003800000 */
[----:B------:R-:W-:Y:S01]  /*20f0*/  BPT.TRAP 0x1 ;  /* 0x000000040000795c */ /* 0x000fe20000300000 */
.L_x_22:
[----:B-1----:R-:W-:Y:S05]  /*2100*/  @P0 BRA `(.L_x_23) ;  /* 0x0000000000080947 */ /* 0x002fea0003800000 */
[----:B------:R-:W1:Y:S02]  /*2110*/  SYNCS.PHASECHK.TRANS64.TRYWAIT P0, [UR12], R11 ;  /* 0x0000000bff0075a7 */ /* 0x000e64000800014c */
[----:B-1----:R-:W-:Y:S05]  /*2120*/  @!P0 BRA `(.L_x_24) ;  /* 0x0000007c00a48947 */ /* 0x002fea0003800000 */
.L_x_23:
[----:B------:R-:W-:Y:S01]  /*2130*/  UIADD3 UR12, UR10, 0x2c280, URZ ;  /* 0x0002c2800a0c7890 */ /* 0x000fe2000fffe03f */
[----:B------:R-:W-:Y:S01]  /*2140*/  WARPGROUP.ARRIVE ;  /* 0x00000000000079c5 */ /* 0x000fe20000000000 */
[----:B------:R-:W-:Y:S02]  /*2150*/  UISETP.NE.AND UP0, UPT, UR7, URZ, UPT ;  /* 0x0000003f0700728c */ /* 0x000fe4000bf05270 */
[----:B------:R-:W-:Y:S02]  /*2160*/  USHF.R.U32.HI UR12, URZ, 0x4, UR12 ;  /* 0x000000043f0c7899 */ /* 0x000fe4000801160c */
[----:B------:R-:W-:Y:S02]  /*2170*/  USEL UR8, UR8, URZ, !UP0 ;  /* 0x0000003f08087287 */ /* 0x000fe4000c000000 */
[----:B------:R-:W-:Y:S02]  /*2180*/  ULOP3.LUT UR7, UR12, 0x3fff, URZ, 0xc0, !UPT ;  /* 0x00003fff0c077892 */ /* 0x000fe4000f8ec03f */
[----:B------:R-:W-:-:S02]  /*2190*/  ULOP3.LUT UR12, UR11, 0x10000, URZ, 0xfc, !UPT ;  /* 0x000100000b0c7892 */ /* 0x000fc4000f8efc3f */
[----:B------:R-:W-:Y:S02]  /*21a0*/  ULOP3.LUT UR7, UR7, 0x10000, URZ, 0xfc, !UPT ;  /* 0x0001000007077892 */ /* 0x000fe4000f8efc3f */
[----:B------:R-:W-:Y:S02]  /*21b0*/  UISETP.NE.U32.AND UP0, UPT, UR8, URZ, UPT ;  /* 0x0000003f0800728c */ /* 0x000fe4000bf05070 */
[----:B------:R-:W-:Y:S02]  /*21c0*/  ULEA UR12, UR18, UR12, 0x9 ;  /* 0x0000000c120c7291 */ /* 0x000fe4000f8e483f */
[----:B------:R-:W-:Y:S02]  /*21d0*/  ULEA UR14, UR18, UR7, 0x7 ;  /* 0x00000007120e7291 */ /* 0x000fe4000f8e383f */
[----:B------:R-:W-:Y:S01]  /*21e0*/  UIADD3 UR7, UR12, 0x100, URZ ;  /* 0x000001000c077890 */ /* 0x000fe2000fffe03f */
[----:B------:R-:W-:Y:S01]  /*21f0*/  UMOV UR13, 0xc0000010 ;  /* 0xc0000010000d7882 */ /* 0x000fe20000000000 */
[----:B------:R-:W-:Y:S01]  /*2200*/  UMOV UR15, 0xc0000010 ;  /* 0xc0000010000f7882 */ /* 0x000fe20000000000 */
[----:B------:R-:W-:-:S04]  /*2210*/  UIADD3 UR6, UR6, 0x1, URZ ;  /* 0x0000000106067890 */ /* 0x000fc8000fffe03f */
[----:B------:R-:W-:Y:S01]  /*2220*/  QGMMA.64x64x32.F32.E4M3.E5M2 R56, gdesc[UR12], R56, UP0 ;  /* 0x00e000000c3879f3 */ /* 0x000fe2000bf02838 */
[----:B------:R-:W-:Y:S01]  /*2230*/  UMOV UR12, UR7 ;  /* 0x00000007000c7c82 */ /* 0x000fe20008000000 */
[----:B------:R-:W-:Y:S02]  /*2240*/  UMOV UR13, 0xc0000010 ;  /* 0xc0000010000d7882 */ /* 0x000fe40000000000 */
[----:B------:R-:W-:Y:S01]  /*2250*/  QGMMA.64x64x32.F32.E4M3.E5M2 R24, gdesc[UR12], R24, UP0, gsb0 ;  /* 0x00e000000c1879f3 */ /* 0x000fe2000b802818 */
[----:B------:R-:W-:-:S04]  /*2260*/  UISETP.NE.AND UP0, UPT, UR6, UR20, UPT ;  /* 0x000000140600728c */ /* 0x000fc8000bf05270 */
[----:B------:R-:W-:-:S06]  /*2270*/  USEL UR7, URZ, 0x1, UP0 ;  /* 0x000000013f077887 */ /* 0x000fcc0008000000 */
[----:B------:R-:W-:Y:S01]  /*2280*/  ISETP.NE.AND P0, PT, RZ, UR7, PT ;  /* 0x00000007ff007c0c */ /* 0x000fe2000bf05270 */
[----:B------:R-:W-:-:S12]  /*2290*/  WARPGROUP.DEPBAR.LE gsb0, 0x1 ;  /* 0x00008000000079c5 */ /* 0x000fd80000010100 */
[----:B------:R-:W-:Y:S05]  /*22a0*/  @!P0 BRA `(.L_x_25) ;  /* 0x0000000400088947 */ /* 0x000fea0003800000 */
[----:B------:R-:W-:Y:S02]  /*22b0*/  WARPGROUP.DEPBAR.LE gsb0, 0x0 ;  /* 0x00008000000079c5 */ /* 0x000fe40000010000 */
[----:B------:R-:W-:-:S01]  /*22c0*/  FADD R145, R56, R145 ;  /* 0x0000009138917221 */ /* 0x000fc20000000000 */
[----:B------:R-:W-:Y:S01]  /*22d0*/  FADD R140, R57, R140 ;  /* 0x0000008c398c7221 */ /* 0x000fe20000000000 */
        /* <DEDUP_REMOVED lines=62> */
[----:B------:R-:W-:-:S06]  /*26c0*/  UMOV UR6, URZ ;  /* 0x0000003f00067c82 */ /* 0x000fcc0008000000 */
.L_x_25:
[----:B------:R-:W-:Y:S05]  /*26d0*/  @!P1 BRA `(.L_x_26) ;  /* 0x0000000000049947 */ /* 0x000fea0003800000 */
[----:B------:R-:W-:Y:S01]  /*26e0*/  BPT.TRAP 0x1 ;  /* 0x000000040000795c */ /* 0x000fe20000300000 */
.L_x_26:
[----:B------:R-:W-:Y:S01]  /*26f0*/  ULEA UR8, UR19, UR10, 0x3 ;  /* 0x0000000a13087291 */ /* 0x000fe2000f8e183f */
[----:B------:R-:W-:-:S03]  /*2700*/  ISETP.GT.U32.AND P0, PT, R4, 0x1, PT ;  /* 0x000000010400780c */ /* 0x000fc60003f04070 */
[----:B------:R-:W-:-:S04]  /*2710*/  UIADD3 UR8, UR8, 0xb0, URZ ;  /* 0x000000b008087890 */ /* 0x000fc8000fffe03f */
[----:B------:R-:W-:-:S09]  /*2720*/  UPRMT UR8, URZ, 0x654, UR8 ;  /* 0x000006543f087896 */ /* 0x000fd20008000008 */
[----:B------:R-:W-:Y:S01]  /*2730*/  SYNCS.ARRIVE.TRANS64.RED.A1T0 RZ, [UR8], RZ ;  /* 0x000000ffffff79a7 */ /* 0x000fe20008100408 */
[----:B------:R-:W-:Y:S05]  /*2740*/  @P0 BRA `(.L_x_27) ;  /* 0x0000000000040947 */ /* 0x000fea0003800000 */
[----:B------:R-:W-:Y:S01]  /*2750*/  BPT.TRAP 0x1 ;  /* 0x000000040000795c */ /* 0x000fe20000300000 */
.L_x_27:
[----:B------:R-:W-:Y:S01]  /*2760*/  UIADD3 UR18, UR18, 0x1, URZ ;  /* 0x0000000112127890 */ /* 0x000fe2000fffe03f */
[C---:B------:R-:W-:Y:S01]  /*2770*/  ISETP.GT.AND P0, PT, R10.reuse, 0x1, PT ;  /* 0x000000010a00780c */ /* 0x040fe20003f04270 */
[----:B------:R-:W-:Y:S01]  /*2780*/  UIADD3 UR19, UR19, 0x1, URZ ;  /* 0x0000000113137890 */ /* 0x000fe2000fffe03f */
[----:B------:R-:W-:Y:S01]  /*2790*/  VIADD R10, R10, 0xffffffff ;  /* 0xffffffff0a0a7836 */ /* 0x000fe20000000000 */
[----:B------:R-:W-:Y:S02]  /*27a0*/  UISETP.NE.AND UP0, UPT, UR18, 0x16, UPT ;  /* 0x000000161200788c */ /* 0x000fe4000bf05270 */
[----:B------:R-:W-:Y:S02]  /*27b0*/  UISETP.NE.AND UP1, UPT, UR19, 0x16, UPT ;  /* 0x000000161300788c */ /* 0x000fe4000bf25270 */
[----:B------:R-:W-:Y:S02]  /*27c0*/  USEL UR8, URZ, 0x1, UP0 ;  /* 0x000000013f087887 */ /* 0x000fe40008000000 */
[----:B------:R-:W-:-:S02]  /*27d0*/  USEL UR18, UR18, URZ, UP0 ;  /* 0x0000003f12127287 */ /* 0x000fc40008000000 */
[----:B------:R-:W-:Y:S02]  /*27e0*/  USEL UR19, UR19, URZ, UP1 ;  /* 0x0000003f13137287 */ /* 0x000fe40008800000 */
[----:B------:R-:W-:Y:S01]  /*27f0*/  LOP3.LUT R13, R13, UR8, RZ, 0x3c, !PT ;  /* 0x000000080d0d7c12 */ /* 0x000fe2000f8e3cff */
[----:B------:R-:W-:Y:S01]  /*2800*/  UMOV UR8, 0x1 ;  /* 0x0000000100087882 */ /* 0x000fe20000000000 */
[----:B------:R-:W-:Y:S08]  /*2810*/  @P0 BRA `(.L_x_28) ;  /* 0xfffffff8000c0947 */ /* 0x000ff0000383ffff */
.L_x_20:
[----:B------:R-:W-:Y:S01]  /*2820*/  UISETP.NE.AND UP0, UPT, UR6, URZ, UPT ;  /* 0x0000003f0600728c */ /* 0x000fe2000bf05270 */
[----:B01----:R-:W0:Y:S03]  /*2830*/  LDC R10, c[0x0][0x28c] ;  /* 0x0000a300ff0a7b82 */ /* 0x003e260000000800 */
[----:B------:R-:W-:-:S06]  /*2840*/  USEL UR6, URZ, 0x1, !UP0 ;  /* 0x000000013f067887 */ /* 0x000fcc000c000000 */
[----:B------:R-:W-:Y:S02]  /*2850*/  ISETP.NE.AND P0, PT, RZ, UR6, PT ;  /* 0x00000006ff007c0c */ /* 0x000fe4000bf05270 */
[----:B0-----:R-:W-:-:S11]  /*2860*/  ISETP.GE.AND P1, PT, R10, 0x1, PT ;  /* 0x000000010a00780c */ /* 0x001fd60003f26270 */
[----:B------:R-:W-:Y:S05]  /*2870*/  @!P0 BRA `(.L_x_29) ;  /* 0x0000000400048947 */ /* 0x000fea0003800000 */
[----:B------:R-:W-:Y:S02]  /*2880*/  WARPGROUP.DEPBAR.LE gsb0, 0x0 ;  /* 0x00008000000079c5 */ /* 0x000fe40000010000 */
[----:B------:R-:W-:Y:S01]  /*2890*/  FADD R145, R56, R145 ;  /* 0x0000009138917221 */ /* 0x000fe20000000000 */
        /* <DEDUP_REMOVED lines=62> */
[----:B------:R-:W-:-:S07]  /*2c80*/  FADD R18, R18, R55 ;  /* 0x0000003712127221 */ /* 0x000fce0000000000 */
.L_x_29:
[----:B------:R-:W-:Y:S02]  /*2c90*/  WARPGROUP.DEPBAR.LE gsb0, 0x0 ;  /* 0x00008000000079c5 */ /* 0x000fe40000010000 */
[----:B------:R-:W-:Y:S05]  /*2ca0*/  @!P1 BRA `(.L_x_30) ;  /* 0x0000000000409947 */ /* 0x000fea0003800000 */
[----:B------:R-:W-:-:S13]  /*2cb0*/  ISETP.NE.AND P0, PT, R142, 0x3, PT ;  /* 0x000000038e00780c */ /* 0x000fda0003f05270 */
[----:B------:R-:W-:Y:S05]  /*2cc0*/  @!P0 BRA `(.L_x_31) ;  /* 0x0000000000048947 */ /* 0x000fea0003800000 */
[----:B------:R-:W-:Y:S01]  /*2cd0*/  BPT.TRAP 0x1 ;  /* 0x000000040000795c */ /* 0x000fe20000300000 */
.L_x_31:
[----:B------:R-:W-:Y:S01]  /*2ce0*/  UISETP.LT.AND UP0, UPT, UR9, 0x1, UPT ;  /* 0x000000010900788c */ /* 0x000fe2000bf01270 */
[----:B------:R-:W-:-:S03]  /*2cf0*/  ISETP.GT.U32.AND P0, PT, R4, 0x1, PT ;  /* 0x000000010400780c */ /* 0x000fc60003f04070 */
[----:B------:R-:W-:-:S04]  /*2d00*/  USEL UR8, UR9, 0x1, UP0 ;  /* 0x0000000109087887 */ /* 0x000fc80008000000 */
[----:B------:R-:W-:-:S04]  /*2d10*/  UIADD3 UR8, UR5, UR9, -UR8 ;  /* 0x0000000905087290 */ /* 0x000fc8000fffe808 */
[----:B------:R-:W-:-:S04]  /*2d20*/  UIMAD.WIDE.U32 UR6, UR8, -0x45d1745d, URZ ;  /* 0xba2e8ba3080678a5 */ /* 0x000fc8000f8e003f */
[----:B------:R-:W-:-:S04]  /*2d30*/  USHF.R.U32.HI UR6, URZ, 0x4, UR7 ;  /* 0x000000043f067899 */ /* 0x000fc80008011607 */
[----:B------:R-:W-:-:S04]  /*2d40*/  UIMAD UR8, UR6, -0x16, UR8 ;  /* 0xffffffea060878a4 */ /* 0x000fc8000f8e0208 */
[----:B------:R-:W-:-:S04]  /*2d50*/  ULEA UR8, UR8, UR10, 0x3 ;  /* 0x0000000a08087291 */ /* 0x000fc8000f8e183f */
[----:B------:R-:W-:-:S04]  /*2d60*/  UIADD3 UR8, UR8, 0xb0, URZ ;  /* 0x000000b008087890 */ /* 0x000fc8000fffe03f */
[----:B------:R-:W-:-:S09]  /*2d70*/  UPRMT UR8, URZ, 0x654, UR8 ;  /* 0x000006543f087896 */ /* 0x000fd20008000008 */
[----:B------:R-:W-:Y:S01]  /*2d80*/  SYNCS.ARRIVE.TRANS64.RED.A1T0 RZ, [UR8], RZ ;  /* 0x000000ffffff79a7 */ /* 0x000fe20008100408 */
[----:B------:R-:W-:Y:S05]  /*2d90*/  @P0 BRA `(.L_x_30) ;  /* 0x0000000000040947 */ /* 0x000fea0003800000 */
[----:B------:R-:W-:Y:S01]  /*2da0*/  BPT.TRAP 0x1 ;  /* 0x000000040000795c */ /* 0x000fe20000300000 */
.L_x_30:
[----:B------:R-:W0:Y:S01]  /*2db0*/  LDC R14, c[0x0][0x288] ;  /* 0x0000a200ff0e7b82 */ /* 0x000e220000000800 */
[----:B------:R-:W-:Y:S01]  /*2dc0*/  IMAD.SHL.U32 R33, R7, 0x40, RZ ;  /* 0x0000004007217824 */ /* 0x000fe200078e00ff */
[--C-:B------:R-:W-:Y:S01]  /*2dd0*/  SHF.R.U32.HI R10, RZ, 0x2, R0.reuse ;  /* 0x00000002ff0a7819 */ /* 0x100fe20000011600 */
[----:B------:R-:W-:Y:S01]  /*2de0*/  UIADD3 UR5, UR9, UR5, URZ ;  /* 0x0000000509057290 */ /* 0x000fe2000fffe03f */
[----:B------:R-:W-:Y:S01]  /*2df0*/  LOP3.LUT R12, R0, 0x60, RZ, 0xc0, !PT ;  /* 0x00000060000c7812 */ /* 0x000fe200078ec0ff */
[----:B------:R-:W-:Y:S01]  /*2e00*/  IMAD.SHL.U32 R34, R6, 0x100, RZ ;  /* 0x0000010006227824 */ /* 0x000fe200078e00ff */
[----:B------:R-:W-:Y:S01]  /*2e10*/  SHF.R.U32.HI R13, RZ, 0x7, R0 ;  /* 0x00000007ff0d7819 */ /* 0x000fe20000011600 */
[----:B------:R-:W-:Y:S01]  /*2e20*/  UISETP.GT.U32.AND UP0, UPT, UR5, 0x15, UPT ;  /* 0x000000150500788c */ /* 0x000fe2000bf04070 */
[----:B------:R-:W-:Y:S01]  /*2e30*/  LOP3.LUT R11, R10, 0x7, RZ, 0xc0, !PT ;  /* 0x000000070a0b7812 */ /* 0x000fe200078ec0ff */
[C---:B------:R-:W-:Y:S01]  /*2e40*/  IMAD.SHL.U32 R26, R0.reuse, 0x2, RZ ;  /* 0x00000002001a7824 */ /* 0x040fe200078e00ff */
[----:B------:R-:W-:Y:S01]  /*2e50*/  SHF.R.U32.HI R12, RZ, 0x1, R12 ;  /* 0x00000001ff0c7819 */ /* 0x000fe2000001160c */
[----:B------:R-:W-:Y:S01]  /*2e60*/  ULDC UR12, c[0x0][0x284] ;  /* 0x0000a100000c7ab9 */ /* 0x000fe20000000800 */
[----:B------:R-:W-:Y:S01]  /*2e70*/  LOP3.LUT R10, R13, 0x1, RZ, 0xc0, !PT ;  /* 0x000000010d0a7812 */ /* 0x000fe200078ec0ff */
[----:B------:R-:W-:Y:S01]  /*2e80*/  UISETP.LT.U32.AND UP0, UPT, UR9, 0x16, UP0 ;  /* 0x000000160900788c */ /* 0x000fe20008701070 */
[----:B------:R-:W-:Y:S01]  /*2e90*/  IADD3 R15, RZ, -R12, -R11 ;  /* 0x8000000cff0f7210 */ /* 0x000fe20007ffe80b */
[----:B------:R-:W-:Y:S01]  /*2ea0*/  UISETP.GE.U32.AND UP1, UPT, UR9, 0x16, UPT ;  /* 0x000000160900788c */ /* 0x000fe2000bf26070 */
[----:B------:R-:W-:Y:S01]  /*2eb0*/  LOP3.LUT R13, R0, 0x3, RZ, 0xc0, !PT ;  /* 0x00000003000d7812 */ /* 0x000fe200078ec0ff */
[C---:B------:R-:W-:Y:S01]  /*2ec0*/  IMAD.SHL.U32 R24, R10.reuse, 0x40, RZ ;  /* 0x000000400a187824 */ /* 0x040fe200078e00ff */
[----:B------:R-:W-:Y:S01]  /*2ed0*/  SHF.R.S32.HI R29, RZ, 0x1f, R5 ;  /* 0x0000001fff1d7819 */ /* 0x000fe20000011405 */
[----:B------:R-:W-:Y:S01]  /*2ee0*/  UIMAD.WIDE.U32 UR6, UR5, -0x45d1745d, URZ ;  /* 0xba2e8ba3050678a5 */ /* 0x000fe2000f8e003f */
[C---:B------:R-:W-:Y:S01]  /*2ef0*/  LOP3.LUT R26, R33.reuse, 0x6, R26, 0xf8, !PT ;  /* 0x00000006211a7812 */ /* 0x040fe200078ef81a */
[----:B------:R-:W-:Y:S01]  /*2f00*/  USEL UR8, URZ, 0x1, !UP0 ;  /* 0x000000013f087887 */ /* 0x000fe2000c000000 */
[----:B------:R-:W-:Y:S01]  /*2f10*/  IMAD R15, R10, -0x40, R15 ;  /* 0xffffffc00a0f7824 */ /* 0x000fe200078e020f */
[----:B------:R-:W-:Y:S01]  /*2f20*/  ULDC.64 UR10, c[0x0][0x5d0] ;  /* 0x00017400000a7ab9 */ /* 0x000fe20000000a00 */
[----:B0-----:R-:W-:Y:S01]  /*2f30*/  ISETP.GE.AND P0, PT, R33, R14, PT ;  /* 0x0000000e2100720c */ /* 0x001fe20003f06270 */
[----:B------:R-:W-:Y:S01]  /*2f40*/  IMAD R10, R13, -0x2, R14 ;  /* 0xfffffffe0d0a7824 */ /* 0x000fe200078e020e */
[----:B------:R-:W-:Y:S01]  /*2f50*/  SHF.R.S32.HI R27, RZ, 0x1f, R26 ;  /* 0x0000001fff1b7819 */ /* 0x000fe2000001141a */
[----:B------:R-:W-:Y:S01]  /*2f60*/  IMAD R14, R29, UR10, RZ ;  /* 0x0000000a1d0e7c24 */ /* 0x000fe2000f8e02ff */
[----:B------:R-:W-:Y:S01]  /*2f70*/  ISETP.GE.OR P0, PT, R34, UR12, P0 ;  /* 0x0000000c22007c0c */ /* 0x000fe20008706670 */
[----:B------:R-:W-:Y:S01]  /*2f80*/  USHF.R.U32.HI UR6, URZ, 0x4, UR7 ;  /* 0x000000043f067899 */ /* 0x000fe20008011607 */
[----:B------:R-:W-:Y:S01]  /*2f90*/  LOP3.LUT R35, R24, 0x40, R11, 0xe2, !PT ;  /* 0x0000004018237812 */ /* 0x000fe200078ee20b */
[----:B------:R-:W-:Y:S01]  /*2fa0*/  ULOP3.LUT UR4, UR4, UR8, URZ, 0x3c, !UPT ;  /* 0x0000000804047292 */ /* 0x000fe2000f8e3c3f */
[----:B------:R-:W-:Y:S01]  /*2fb0*/  IMAD.WIDE R24, R6, 0x100, RZ ;  /* 0x0000010006187825 */ /* 0x000fe200078e02ff */
[----:B------:R-:W-:Y:S01]  /*2fc0*/  UIMAD UR5, UR6, -0x16, UR5 ;  /* 0xffffffea060578a4 */ /* 0x000fe2000f8e0205 */
[----:B------:R-:W-:Y:S01]  /*2fd0*/  IADD3 R34, -R34, UR12, R15 ;  /* 0x0000000c22227c10 */ /* 0x000fe2000fffe10f */
[----:B------:R-:W-:Y:S01]  /*2fe0*/  @UP1 ULOP3.LUT UR4, UR4, 0x1, UR6, 0x78, !UPT ;  /* 0x0000000104041892 */ /* 0x000fe2000f8e7806 */
[C---:B------:R-:W-:Y:S01]  /*2ff0*/  IMAD R11, R5.reuse, UR11, R14 ;  /* 0x0000000b050b7c24 */ /* 0x040fe2000f8e020e */
[----:B------:R-:W-:Y:S01]  /*3000*/  LOP3.LUT R35, R24, R35, R12, 0xfe, !PT ;  /* 0x0000002318237212 */ /* 0x000fe200078efe0c */
[----:B------:R-:W-:-:S04]  /*3010*/  IMAD.WIDE.U32 R6, R5, UR10, R26 ;  /* 0x0000000a05067c25 */ /* 0x000fc8000f8e001a */
[----:B------:R-:W-:Y:S02]  /*3020*/  IMAD.IADD R7, R7, 0x1, R11 ;  /* 0x0000000107077824 */ /* 0x000fe400078e020b */
[----:B------:R-:W-:Y:S02]  /*3030*/  IMAD.IADD R33, R10, 0x1, -R33 ;  /* 0x000000010a217824 */ /* 0x000fe400078e0a21 */
[----:B------:R-:W-:Y:S01]  /*3040*/  IMAD.MOV.U32 R32, RZ, RZ, -0x1 ;  /* 0xffffffffff207424 */ /* 0x000fe200078e00ff */
[----:B------:R-:W-:Y:S06]  /*3050*/  @P0 BRA `(.L_x_32) ;  /* 0x0000004800040947 */ /* 0x000fec0003800000 */
[----:B------:R-:W0:Y:S01]  /*3060*/  LDC.64 R30, c[0x0][0x5c8] ;  /* 0x00017200ff1e7b82 */ /* 0x000e220000000a00 */
[----:B------:R-:W-:Y:S01]  /*3070*/  ULDC.64 UR6, c[0x0][0x5c0] ;  /* 0x0001700000067ab9 */ /* 0x000fe20000000a00 */
[----:B------:R-:W-:Y:S01]  /*3080*/  BSSY B0, `(.L_x_32) ;  /* 0x000047e000007945 */ /* 0x000fe20003800000 */
[-C--:B0-----:R-:W-:Y:S02]  /*3090*/  IMAD R10, R25, R30.reuse, RZ ;  /* 0x0000001e190a7224 */ /* 0x081fe400078e02ff */
[----:B------:R-:W-:-:S04]  /*30a0*/  IMAD.WIDE.U32 R6, R35, R30, R6 ;  /* 0x0000001e23067225 */ /* 0x000fc800078e0006 */
[----:B------:R-:W-:Y:S01]  /*30b0*/  IMAD R13, R35, R31, R10 ;  /* 0x0000001f230d7224 */ /* 0x000fe200078e020a */
[----:B------:R-:W-:Y:S01]  /*30c0*/  IADD3 R14, P4, R6, UR6, RZ ;  /* 0x00000006060e7c10 */ /* 0x000fe2000ff9e0ff */
[C---:B------:R-:W-:Y:S01]  /*30d0*/  IMAD.SHL.U32 R11, R30.reuse, 0x80, RZ ;  /* 0x000000801e0b7824 */ /* 0x040fe200078e00ff */
[C---:B------:R-:W-:Y:S01]  /*30e0*/  LEA R28, P2, R30.reuse, R6, 0x3 ;  /* 0x000000061e1c7211 */ /* 0x040fe200078418ff */
[----:B------:R-:W-:Y:S01]  /*30f0*/  IMAD.IADD R36, R7, 0x1, R13 ;  /* 0x0000000107247824 */ /* 0x000fe200078e020d */
[----:B------:R-:W-:Y:S02]  /*3100*/  SHF.L.U64.HI R7, R30, 0x7, R31 ;  /* 0x000000071e077819 */ /* 0x000fe4000001021f */
[----:B------:R-:W-:Y:S02]  /*3110*/  IADD3 R10, P1, P0, R6, UR6, R11 ;  /* 0x00000006060a7c10 */ /* 0x000fe4000f83e00b */
[----:B------:R-:W-:Y:S02]  /*3120*/  IADD3.X R15, R36, UR7, RZ, P4, !PT ;  /* 0x00000007240f7c10 */ /* 0x000fe4000a7fe4ff */
[----:B---3-5:R-:W-:-:S02]  /*3130*/  FSETP.NEU.AND P4, PT, R9, RZ, PT ;  /* 0x000000ff0900720b */ /* 0x028fc40003f8d000 */
[----:B------:R-:W-:Y:S02]  /*3140*/  LEA.HI.X R30, R30, R36, R31, 0x3, P2 ;  /* 0x000000241e1e7211 */ /* 0x000fe400010f1c1f */
[C---:B------:R-:W-:Y:S02]  /*3150*/  IADD3 R12, P2, R28.reuse, UR6, RZ ;  /* 0x000000061c0c7c10 */ /* 0x040fe4000ff5e0ff */
[----:B------:R-:W-:Y:S02]  /*3160*/  IADD3 R6, P5, P6, R28, UR6, R11 ;  /* 0x000000061c067c10 */ /* 0x000fe4000febe00b */
[--C-:B------:R-:W-:Y:S02]  /*3170*/  IADD3.X R11, R36, UR7, R7.reuse, P1, P0 ;  /* 0x00000007240b7c10 */ /* 0x100fe40008fe0407 */
[C---:B------:R-:W-:Y:S02]  /*3180*/  IADD3.X R13, R30.reuse, UR7, RZ, P2, !PT ;  /* 0x000000071e0d7c10 */ /* 0x040fe400097fe4ff */
[----:B------:R-:W-:Y:S01]  /*3190*/  IADD3.X R7, R30, UR7, R7, P5, P6 ;  /* 0x000000071e077c10 */ /* 0x000fe2000afec407 */
[----:B------:R-:W-:Y:S06]  /*31a0*/  @!P4 BRA `(.L_x_33) ;  /* 0x00000034009cc947 */ /* 0x000fec0003800000 */
[----:B------:R-:W-:Y:S01]  /*31b0*/  ULDC.64 UR6, c[0x0][0x5b8] ;  /* 0x00016e0000067ab9 */ /* 0x000fe20000000a00 */
[----:B------:R-:W-:Y:S01]  /*31c0*/  ISETP.GE.AND P0, PT, R34, 0x1, PT ;  /* 0x000000012200780c */ /* 0x000fe20003f06270 */
[----:B------:R-:W-:Y:S01]  /*31d0*/  IMAD R28, R29, UR6, RZ ;  /* 0x000000061d1c7c24 */ /* 0x000fe2000f8e02ff */
[----:B------:R-:W-:Y:S01]  /*31e0*/  ULDC.64 UR10, c[0x0][0x5a8] ;  /* 0x00016a00000a7ab9 */ /* 0x000fe20000000a00 */
[----:B------:R-:W-:Y:S01]  /*31f0*/  IMAD.WIDE.U32 R26, R5, UR6, R26 ;  /* 0x00000006051a7c25 */ /* 0x000fe2000f8e001a */
[----:B------:R-:W-:Y:S01]  /*3200*/  ISETP.LT.OR P4, PT, R33, 0x1, !P0 ;  /* 0x000000012100780c */ /* 0x000fe20004781670 */
[----:B------:R-:W-:Y:S02]  /*3210*/  BSSY B1, `(.L_x_34) ;  /* 0x000000c000017945 */ /* 0x000fe40003800000 */
[----:B------:R-:W-:Y:S01]  /*3220*/  IMAD R5, R5, UR7, R28 ;  /* 0x0000000705057c24 */ /* 0x000fe2000f8e021c */
[----:B------:R-:W-:Y:S02]  /*3230*/  ULDC.64 UR6, c[0x0][0x5b0] ;  /* 0x00016c0000067ab9 */ /* 0x000fe40000000a00 */
[----:B------:R-:W-:-:S02]  /*3240*/  IMAD R30, R25, UR6, RZ ;  /* 0x00000006191e7c24 */ /* 0x000fc4000f8e02ff */
[----:B------:R-:W-:Y:S02]  /*3250*/  IMAD.IADD R27, R27, 0x1, R5 ;  /* 0x000000011b1b7824 */ /* 0x000fe400078e0205 */
[C---:B------:R-:W-:Y:S02]  /*3260*/  IMAD R5, R35.reuse, UR7, R30 ;  /* 0x0000000723057c24 */ /* 0x040fe4000f8e021e */
[----:B------:R-:W-:-:S03]  /*3270*/  IMAD.WIDE.U32 R28, R35, UR6, R26 ;  /* 0x00000006231c7c25 */ /* 0x000fc6000f8e001a */
[----:B------:R-:W-:-:S04]  /*3280*/  IADD3 R28, P1, R28, UR10, RZ ;  /* 0x0000000a1c1c7c10 */ /* 0x000fc8000ff3e0ff */
[--C-:B------:R-:W-:Y:S02]  /*3290*/  IADD3.X R29, R29, UR11, R5.reuse, P1, !PT ;  /* 0x0000000b1d1d7c10 */ /* 0x100fe40008ffe405 */
[----:B------:R-:W-:Y:S01]  /*32a0*/  PRMT R5, RZ, 0x7610, R5 ;  /* 0x00007610ff057816 */ /* 0x000fe20000000005 */
[----:B------:R-:W-:Y:S06]  /*32b0*/  @P4 BRA `(.L_x_35) ;  /* 0x0000000000044947 */ /* 0x000fec0003800000 */
[----:B------:R0:W5:Y:S02]  /*32c0*/  LDG.E.U8 R5, desc[UR16][R28.64] ;  /* 0x000000101c057981 */ /* 0x000164000c1e1100 */
.L_x_35:
[----:B------:R-:W-:Y:S05]  /*32d0*/  BSYNC B1 ;  /* 0x0000000000017941 */ /* 0x000fea0003800000 */
.L_x_34:
[----:B-----5:R-:W-:Y:S01]  /*32e0*/  LOP3.LUT R5, R5, 0xff, RZ, 0xc0, !PT ;  /* 0x000000ff05057812 */ /* 0x020fe200078ec0ff */
[----:B------:R-:W-:Y:S01]  /*32f0*/  BSSY B1, `(.L_x_36) ;  /* 0x000000b000017945 */ /* 0x000fe20003800000 */
[----:B------:R-:W-:Y:S02]  /*3300*/  ISETP.LT.OR P2, PT, R33, 0x2, !P0 ;  /* 0x000000022100780c */ /* 0x000fe40004741670 */
[----:B------:R-:W-:-:S05]  /*3310*/  F2FP.F16.E4M3.UNPACK_B R5, R5 ;  /* 0x00000005ff05723e */ /* 0x000fca00020006ff */
[----:B------:R-:W-:Y:S01]  /*3320*/  HADD2.F32 R30, -RZ, R5.H0_H0 ;  /* 0x20000005ff1e7230 */ /* 0x000fe20000004100 */
[----:B------:R-:W-:-:S04]  /*3330*/  PRMT R5, RZ, 0x7610, R5 ;  /* 0x00007610ff057816 */ /* 0x000fc80000000005 */
[----:B------:R-:W-:-:S04]  /*3340*/  FMUL R30, R30, R9 ;  /* 0x000000091e1e7220 */ /* 0x000fc80000400000 */
[----:B--2---:R-:W-:-:S05]  /*3350*/  FFMA R30, R145, R8, R30 ;  /* 0x00000008911e7223 */ /* 0x004fca000000001e */
[----:B------:R-:W-:-:S05]  /*3360*/  F2FP.SATFINITE.E4M3.F32.PACK_AB_MERGE_C R31, RZ, R30, RZ ;  /* 0x0000001eff1f723e */ /* 0x000fca00048070ff */
[----:B------:R1:W-:Y:S01]  /*3370*/  @!P4 STG.E.U8 desc[UR16][R14.64], R31 ;  /* 0x0000001f0e00c986 */ /* 0x0003e2000c101110 */
[----:B------:R-:W-:Y:S05]  /*3380*/  @P2 BRA `(.L_x_37) ;  /* 0x0000000000042947 */ /* 0x000fea0003800000 */
[----:B------:R2:W5:Y:S02]  /*3390*/  LDG.E.U8 R5, desc[UR16][R28.64+0x1] ;  /* 0x000001101c057981 */ /* 0x000564000c1e1100 */
.L_x_37:
[----:B------:R-:W-:Y:S05]  /*33a0*/  BSYNC B1 ;  /* 0x0000000000017941 */ /* 0x000fea0003800000 */
.L_x_36:
[----:B-----5:R-:W-:Y:S01]  /*33b0*/  LOP3.LUT R5, R5, 0xff, RZ, 0xc0, !PT ;  /* 0x000000ff05057812 */ /* 0x020fe200078ec0ff */
[----:B------:R-:W-:Y:S01]  /*33c0*/  BSSY B1, `(.L_x_38) ;  /* 0x0000013000017945 */ /* 0x000fe20003800000 */
[----:B------:R-:W-:Y:S02]  /*33d0*/  IADD3 R37, P1, R35, 0x8, RZ ;  /* 0x0000000823257810 */ /* 0x000fe40007f3e0ff */
[----:B------:R-:W-:-:S03]  /*33e0*/  F2FP.F16.E4M3.UNPACK_B R5, R5 ;  /* 0x00000005ff05723e */ /* 0x000fc600020006ff */
[----:B-1----:R-:W-:Y:S01]  /*33f0*/  IMAD.X R31, RZ, RZ, R25, P1 ;  /* 0x000000ffff1f7224 */ /* 0x002fe200008e0619 */
[----:B------:R-:W-:Y:S01]  /*3400*/  ISETP.GE.AND P1, PT, R34, 0x9, PT ;  /* 0x000000092200780c */ /* 0x000fe20003f26270 */
[----:B------:R-:W-:Y:S02]  /*3410*/  HADD2.F32 R30, -RZ, R5.H0_H0 ;  /* 0x20000005ff1e7230 */ /* 0x000fe40000004100 */
[----:B------:R-:W-:Y:S01]  /*3420*/  IMAD R36, R31, UR6, RZ ;  /* 0x000000061f247c24 */ /* 0x000fe2000f8e02ff */
[----:B------:R-:W-:Y:S02]  /*3430*/  ISETP.LT.OR P5, PT, R33, 0x1, !P1 ;  /* 0x000000012100780c */ /* 0x000fe40004fa1670 */
[----:B------:R-:W-:Y:S01]  /*3440*/  FMUL R5, R30, R9 ;  /* 0x000000091e057220 */ /* 0x000fe20000400000 */
[----:B------:R-:W-:-:S04]  /*3450*/  IMAD.WIDE.U32 R30, R37, UR6, R26 ;  /* 0x00000006251e7c25 */ /* 0x000fc8000f8e001a */
[----:B------:R-:W-:Y:S01]  /*3460*/  FFMA R5, R140, R8, R5 ;  /* 0x000000088c057223 */ /* 0x000fe20000000005 */
[----:B------:R-:W-:Y:S01]  /*3470*/  IMAD R37, R37, UR7, R36 ;  /* 0x0000000725257c24 */ /* 0x000fe2000f8e0224 */
[----:B------:R-:W-:-:S03]  /*3480*/  IADD3 R30, P4, R30, UR10, RZ ;  /* 0x0000000a1e1e7c10 */ /* 0x000fc6000ff9e0ff */
[----:B------:R-:W-:Y:S02]  /*3490*/  F2FP.SATFINITE.E4M3.F32.PACK_AB_MERGE_C R39, RZ, R5, RZ ;  /* 0x00000005ff27723e */ /* 0x000fe400048070ff */
[----:B------:R-:W-:Y:S02]  /*34a0*/  IADD3.X R31, R31, UR11, R37, P4, !PT ;  /* 0x0000000b1f1f7c10 */ /* 0x000fe4000a7fe425 */
[----:B------:R-:W-:Y:S01]  /*34b0*/  PRMT R5, RZ, 0x7610, R5 ;  /* 0x00007610ff057816 */ /* 0x000fe20000000005 */
[----:B------:R1:W-:Y:S01]  /*34c0*/  @!P2 STG.E.U8 desc[UR16][R14.64+0x1], R39 ;  /* 0x000001270e00a986 */ /* 0x0003e2000c101110 */
[----:B------:R-:W-:Y:S05]  /*34d0*/  @P5 BRA `(.L_x_39) ;  /* 0x0000000000045947 */ /* 0x000fea0003800000 */
[----:B------:R3:W5:Y:S02]  /*34e0*/  LDG.E.U8 R5, desc[UR16][R30.64] ;  /* 0x000000101e057981 */ /* 0x000764000c1e1100 */
.L_x_39:
[----:B------:R-:W-:Y:S05]  /*34f0*/  BSYNC B1 ;  /* 0x0000000000017941 */ /* 0x000fea0003800000 */
.L_x_38:
[----:B-----5:R-:W-:Y:S01]  /*3500*/  LOP3.LUT R5, R5, 0xff, RZ, 0xc0, !PT ;  /* 0x000000ff05057812 */ /* 0x020fe200078ec0ff */
[----:B------:R-:W-:Y:S01]  /*3510*/  BSSY B1, `(.L_x_40) ;  /* 0x000000b000017945 */ /* 0x000fe20003800000 */
[----:B------:R-:W-:Y:S02]  /*3520*/  ISETP.LT.OR P2, PT, R33, 0x2, !P1 ;  /* 0x000000022100780c */ /* 0x000fe40004f41670 */
[----:B------:R-:W-:-:S05]  /*3530*/  F2FP.F16.E4M3.UNPACK_B R5, R5 ;  /* 0x00000005ff05723e */ /* 0x000fca00020006ff */
[----:B------:R-:W-:Y:S01]  /*3540*/  HADD2.F32 R36, -RZ, R5.H0_H0 ;  /* 0x20000005ff247230 */ /* 0x000fe20000004100 */
[----:B------:R-:W-:-:S04]  /*3550*/  PRMT R5, RZ, 0x7610, R5 ;  /* 0x00007610ff057816 */ /* 0x000fc80000000005 */
[----:B------:R-:W-:-:S04]  /*3560*/  FMUL R36, R36, R9 ;  /* 0x0000000924247220 */ /* 0x000fc80000400000 */
[----:B------:R-:W-:-:S05]  /*3570*/  FFMA R36, R143, R8, R36 ;  /* 0x000000088f247223 */ /* 0x000fca0000000024 */
[----:B------:R-:W-:-:S05]  /*3580*/  F2FP.SATFINITE.E4M3.F32.PACK_AB_MERGE_C R37, RZ, R36, RZ ;  /* 0x00000024ff25723e */ /* 0x000fca00048070ff */
[----:B------:R4:W-:Y:S01]  /*3590*/  @!P5 STG.E.U8 desc[UR16][R12.64], R37 ;  /* 0x000000250c00d986 */ /* 0x0009e2000c101110 */
[----:B------:R-:W-:Y:S05]  /*35a0*/  @P2 BRA `(.L_x_41) ;  /* 0x0000000000042947 */ /* 0x000fea0003800000 */
[----:B------:R0:W5:Y:S02]  /*35b0*/  LDG.E.U8 R5, desc[UR16][R30.64+0x1] ;  /* 0x000001101e057981 */ /* 0x000164000c1e1100 */
.L_x_41:
[----:B------:R-:W-:Y:S05]  /*35c0*/  BSYNC B1 ;  /* 0x0000000000017941 */ /* 0x000fea0003800000 */
.L_x_40:
[----:B-----5:R-:W-:Y:S01]  /*35d0*/  LOP3.LUT R5, R5, 0xff, RZ, 0xc0, !PT ;  /* 0x000000ff05057812 */ /* 0x020fe200078ec0ff */
[----:B------:R-:W-:Y:S01]  /*35e0*/  BSSY B1, `(.L_x_42) ;  /* 0x000000b000017945 */ /* 0x000fe20003800000 */
[----:B------:R-:W-:Y:S02]  /*35f0*/  ISETP.LT.OR P4, PT, R33, 0x9, !P0 ;  /* 0x000000092100780c */ /* 0x000fe40004781670 */
[----:B------:R-:W-:-:S05]  /*3600*/  F2FP.F16.E4M3.UNPACK_B R5, R5 ;  /* 0x00000005ff05723e */ /* 0x000fca00020006ff */
[----:B------:R-:W-:-:S05]  /*3610*/  HADD2.F32 R36, -RZ, R5.H0_H0 ;  /* 0x20000005ff247230 */ /* 0x000fca0000004100 */
[----:B------:R-:W-:-:S04]  /*3620*/  FMUL R5, R36, R9 ;  /* 0x0000000924057220 */ /* 0x000fc80000400000 */
[----:B------:R-:W-:-:S05]  /*3630*/  FFMA R5, R138, R8, R5 ;  /* 0x000000088a057223 */ /* 0x000fca0000000005 */
[----:B----4-:R-:W-:Y:S02]  /*3640*/  F2FP.SATFINITE.E4M3.F32.PACK_AB_MERGE_C R37, RZ, R5, RZ ;  /* 0x00000005ff25723e */ /* 0x010fe400048070ff */
[----:B------:R-:W-:-:S03]  /*3650*/  PRMT R5, RZ, 0x7610, R5 ;  /* 0x00007610ff057816 */ /* 0x000fc60000000005 */
[----:B------:R4:W-:Y:S01]  /*3660*/  @!P2 STG.E.U8 desc[UR16][R12.64+0x1], R37 ;  /* 0x000001250c00a986 */ /* 0x0009e2000c101110 */
[----:B------:R-:W-:Y:S05]  /*3670*/  @P4 BRA `(.L_x_43) ;  /* 0x0000000000044947 */ /* 0x000fea0003800000 */
[----:B------:R0:W5:Y:S02]  /*3680*/  LDG.E.U8 R5, desc[UR16][R28.64+0x8] ;  /* 0x000008101c057981 */ /* 0x000164000c1e1100 */
.L_x_43:
[----:B------:R-:W-:Y:S05]  /*3690*/  BSYNC B1 ;  /* 0x0000000000017941 */ /* 0x000fea0003800000 */
.L_x_42:
        /* <DEDUP_REMOVED lines=8> */
[----:B----4-:R-:W-:-:S05]  /*3720*/  F2FP.SATFINITE.E4M3.F32.PACK_AB_MERGE_C R37, RZ, R36, RZ ;  /* 0x00000024ff25723e */ /* 0x010fca00048070ff */
[----:B------:R4:W-:Y:S01]  /*3730*/  @!P4 STG.E.U8 desc[UR16][R14.64+0x8], R37 ;  /* 0x000008250e00c986 */ /* 0x0009e2000c101110 */
[----:B------:R-:W-:Y:S05]  /*3740*/  @P2 BRA `(.L_x_45) ;  /* 0x0000000000042947 */ /* 0x000fea0003800000 */
[----:B------:R0:W5:Y:S02]  /*3750*/  LDG.E.U8 R5, desc[UR16][R28.64+0x9] ;  /* 0x000009101c057981 */ /* 0x000164000c1e1100 */
.L_x_45:
[----:B------:R-:W-:Y:S05]  /*3760*/  BSYNC B1 ;  /* 0x0000000000017941 */ /* 0x000fea0003800000 */
.L_x_44:
        /* <DEDUP_REMOVED lines=12> */
.L_x_47:
[----:B------:R-:W-:Y:S05]  /*3830*/  BSYNC B1 ;  /* 0x0000000000017941 */ /* 0x000fea0003800000 */
.L_x_46:
        /* <DEDUP_REMOVED lines=12> */
.L_x_49:
[----:B------:R-:W-:Y:S05]  /*3900*/  BSYNC B1 ;  /* 0x0000000000017941 */ /* 0x000fea0003800000 */
.L_x_48:
        /* <DEDUP_REMOVED lines=12> */
.L_x_51:
[----:B------:R-:W-:Y:S05]  /*39d0*/  BSYNC B1 ;  /* 0x0000000000017941 */ /* 0x000fea0003800000 */
.L_x_50:
        /* <DEDUP_REMOVED lines=12> */
.L_x_53:
[----:B------:R-:W-:Y:S05]  /*3aa0*/  BSYNC B1 ;  /* 0x0000000000017941 */ /* 0x000fea0003800000 */
.L_x_52:
        /* <DEDUP_REMOVED lines=12> */
.L_x_55:
[----:B------:R-:W-:Y:S05]  /*3b70*/  BSYNC B1 ;  /* 0x0000000000017941 */ /* 0x000fea0003800000 */
.L_x_54:
        /* <DEDUP_REMOVED lines=12> */
.L_x_57:
[----:B------:R-:W-:Y:S05]  /*3c40*/  BSYNC B1 ;  /* 0x0000000000017941 */ /* 0x000fea0003800000 */
.L_x_56:
        /* <DEDUP_REMOVED lines=12> */
.L_x_59:
[----:B------:R-:W-:Y:S05]  /*3d10*/  BSYNC B1 ;  /* 0x0000000000017941 */ /* 0x000fea0003800000 */
.L_x_58:
        /* <DEDUP_REMOVED lines=12> */
.L_x_61:
[----:B------:R-:W-:Y:S05]  /*3de0*/  BSYNC B1 ;  /* 0x0000000000017941 */ /* 0x000fea0003800000 */
.L_x_60:
        /* <DEDUP_REMOVED lines=12> */
.L_x_63:
[----:B------:R-:W-:Y:S05]  /*3eb0*/  BSYNC B1 ;  /* 0x0000000000017941 */ /* 0x000fea0003800000 */
.L_x_62:
        /* <DEDUP_REMOVED lines=12> */
.L_x_65:
[----:B------:R-:W-:Y:S05]  /*3f80*/  BSYNC B1 ;  /* 0x0000000000017941 */ /* 0x000fea0003800000 */
.L_x_64:
        /* <DEDUP_REMOVED lines=12> */
.L_x_67:
[----:B------:R-:W-:Y:S05]  /*4050*/  BSYNC B1 ;  /* 0x0000000000017941 */ /* 0x000fea0003800000 */
.L_x_66:
        /* <DEDUP_REMOVED lines=12> */
.L_x_69:
[----:B------:R-:W-:Y:S05]  /*4120*/  BSYNC B1 ;  /* 0x0000000000017941 */ /* 0x000fea0003800000 */
.L_x_68:
        /* <DEDUP_REMOVED lines=12> */
.L_x_71:
[----:B------:R-:W-:Y:S05]  /*41f0*/  BSYNC B1 ;  /* 0x0000000000017941 */ /* 0x000fea0003800000 */
.L_x_70:
        /* <DEDUP_REMOVED lines=12> */
.L_x_73:
[----:B------:R-:W-:Y:S05]  /*42c0*/  BSYNC B1 ;  /* 0x0000000000017941 */ /* 0x000fea0003800000 */
.L_x_72:
        /* <DEDUP_REMOVED lines=12> */
.L_x_75:
[----:B------:R-:W-:Y:S05]  /*4390*/  BSYNC B1 ;  /* 0x0000000000017941 */ /* 0x000fea0003800000 */
.L_x_74:
        /* <DEDUP_REMOVED lines=12> */
.L_x_77:
[----:B------:R-:W-:Y:S05]  /*4460*/  BSYNC B1 ;  /* 0x0000000000017941 */ /* 0x000fea0003800000 */
.L_x_76:
        /* <DEDUP_REMOVED lines=12> */
.L_x_79:
[----:B------:R-:W-:Y:S05]  /*4530*/  BSYNC B1 ;  /* 0x0000000000017941 */ /* 0x000fea0003800000 */
.L_x_78:
        /* <DEDUP_REMOVED lines=12> */
.L_x_81:
[----:B------:R-:W-:Y:S05]  /*4600*/  BSYNC B1 ;  /* 0x0000000000017941 */ /* 0x000fea0003800000 */
.L_x_80:
        /* <DEDUP_REMOVED lines=12> */
.L_x_83:
[----:B------:R-:W-:Y:S05]  /*46d0*/  BSYNC B1 ;  /* 0x0000000000017941 */ /* 0x000fea0003800000 */
.L_x_82:
        /* <DEDUP_REMOVED lines=12> */
.L_x_85:
[----:B------:R-:W-:Y:S05]  /*47a0*/  BSYNC B1 ;  /* 0x0000000000017941 */ /* 0x000fea0003800000 */
.L_x_84:
        /* <DEDUP_REMOVED lines=12> */
.L_x_87:
[----:B------:R-:W-:Y:S05]  /*4870*/  BSYNC B1 ;  /* 0x0000000000017941 */ /* 0x000fea0003800000 */
.L_x_86:
        /* <DEDUP_REMOVED lines=12> */
.L_x_89:
[----:B------:R-:W-:Y:S05]  /*4940*/  BSYNC B1 ;  /* 0x0000000000017941 */ /* 0x000fea0003800000 */
.L_x_88:
        /* <DEDUP_REMOVED lines=12> */
.L_x_91:
[----:B------:R-:W-:Y:S05]  /*4a10*/  BSYNC B1 ;  /* 0x0000000000017941 */ /* 0x000fea0003800000 */
.L_x_90:
        /* <DEDUP_REMOVED lines=12> */
.L_x_93:
[----:B------:R-:W-:Y:S05]  /*4ae0*/  BSYNC B1 ;  /* 0x0000000000017941 */ /* 0x000fea0003800000 */
.L_x_92:
[----:B-----5:R-:W-:Y:S01]  /*4af0*/  LOP3.LUT R5, R5, 0xff, RZ, 0xc0, !PT ;  /* 0x000000ff05057812 */ /* 0x020fe200078ec0ff */
[----:B------:R-:W-:Y:S01]  /*4b00*/  BSSY B1, `(.L_x_94) ;  /* 0x000000b000017945 */ /* 0x000fe20003800000 */
[----:B------:R-:W-:Y:S02]  /*4b10*/  ISETP.LT.OR P2, PT, R33, 0x39, !P1 ;  /* 0x000000392100780c */ /* 0x000fe40004f41670 */
[----:B------:R-:W-:-:S05]  /*4b20*/  F2FP.F16.E4M3.UNPACK_B R5, R5 ;  /* 0x00000005ff05723e */ /* 0x000fca00020006ff */
[----:B0-2---:R-:W-:-:S05]  /*4b30*/  HADD2.F32 R28, -RZ, R5.H0_H0 ;  /* 0x20000005ff1c7230 */ /* 0x005fca0000004100 */
[----:B------:R-:W-:-:S04]  /*4b40*/  FMUL R5, R28, R9 ;  /* 0x000000091c057220 */ /* 0x000fc80000400000 */
[----:B------:R-:W-:-:S05]  /*4b50*/  FFMA R5, R112, R8, R5 ;  /* 0x0000000870057223 */ /* 0x000fca0000000005 */
[----:B------:R-:W-:Y:S02]  /*4b60*/  F2FP.SATFINITE.E4M3.F32.PACK_AB_MERGE_C R29, RZ, R5, RZ ;  /* 0x00000005ff1d723e */ /* 0x000fe400048070ff */
[----:B------:R-:W-:-:S03]  /*4b70*/  PRMT R5, RZ, 0x7610, R5 ;  /* 0x00007610ff057816 */ /* 0x000fc60000000005 */
[----:B------:R0:W-:Y:S01]  /*4b80*/  @!P0 STG.E.U8 desc[UR16][R14.64+0x39], R29 ;  /* 0x0000391d0e008986 */ /* 0x0001e2000c101110 */
[----:B------:R-:W-:Y:S05]  /*4b90*/  @P2 BRA `(.L_x_95) ;  /* 0x0000000000042947 */ /* 0x000fea0003800000 */
[----:B------:R2:W5:Y:S02]  /*4ba0*/  LDG.E.U8 R5, desc[UR16][R30.64+0x38] ;  /* 0x000038101e057981 */ /* 0x000564000c1e1100 */
.L_x_95:
[----:B------:R-:W-:Y:S05]  /*4bb0*/  BSYNC B1 ;  /* 0x0000000000017941 */ /* 0x000fea0003800000 */
.L_x_94:
[----:B-----5:R-:W-:Y:S01]  /*4bc0*/  LOP3.LUT R5, R5, 0xff, RZ, 0xc0, !PT ;  /* 0x000000ff05057812 */ /* 0x020fe200078ec0ff */
[----:B------:R-:W-:Y:S01]  /*4bd0*/  BSSY B1, `(.L_x_96) ;  /* 0x000000b000017945 */ /* 0x000fe20003800000 */
[----:B------:R-:W-:Y:S02]  /*4be0*/  ISETP.LT.OR P1, PT, R33, 0x3a, !P1 ;  /* 0x0000003a2100780c */ /* 0x000fe40004f21670 */
[----:B------:R-:W-:-:S05]  /*4bf0*/  F2FP.F16.E4M3.UNPACK_B R5, R5 ;  /* 0x00000005ff05723e */ /* 0x000fca00020006ff */
[----:B01--4-:R-:W-:Y:S01]  /*4c00*/  HADD2.F32 R14, -RZ, R5.H0_H0 ;  /* 0x20000005ff0e7230 */ /* 0x013fe20000004100 */
[----:B------:R-:W-:-:S04]  /*4c10*/  PRMT R5, RZ, 0x7610, R5 ;  /* 0x00007610ff057816 */ /* 0x000fc80000000005 */
[----:B------:R-:W-:-:S04]  /*4c20*/  FMUL R14, R14, R9 ;  /* 0x000000090e0e7220 */ /* 0x000fc80000400000 */
[----:B------:R-:W-:-:S05]  /*4c30*/  FFMA R14, R115, R8, R14 ;  /* 0x00000008730e7223 */ /* 0x000fca000000000e */
[----:B------:R-:W-:-:S05]  /*4c40*/  F2FP.SATFINITE.E4M3.F32.PACK_AB_MERGE_C R15, RZ, R14, RZ ;  /* 0x0000000eff0f723e */ /* 0x000fca00048070ff */
[----:B------:R0:W-:Y:S01]  /*4c50*/  @!P2 STG.E.U8 desc[UR16][R12.64+0x38], R15 ;  /* 0x0000380f0c00a986 */ /* 0x0001e2000c101110 */
[----:B------:R-:W-:Y:S05]  /*4c60*/  @P1 BRA `(.L_x_97) ;  /* 0x0000000000041947 */ /* 0x000fea0003800000 */
[----:B------:R1:W5:Y:S02]  /*4c70*/  LDG.E.U8 R5, desc[UR16][R30.64+0x39] ;  /* 0x000039101e057981 */ /* 0x000364000c1e1100 */
.L_x_97:
[----:B------:R-:W-:Y:S05]  /*4c80*/  BSYNC B1 ;  /* 0x0000000000017941 */ /* 0x000fea0003800000 */
.L_x_96:
[----:B-----5:R-:W-:Y:S01]  /*4c90*/  LOP3.LUT R5, R5, 0xff, RZ, 0xc0, !PT ;  /* 0x000000ff05057812 */ /* 0x020fe200078ec0ff */
[----:B------:R-:W-:Y:S01]  /*4ca0*/  BSSY B1, `(.L_x_98) ;  /* 0x0000013000017945 */ /* 0x000fe20003800000 */
[----:B------:R-:W-:Y:S02]  /*4cb0*/  IADD3 R29, P0, R35, 0x80, RZ ;  /* 0x00000080231d7810 */ /* 0x000fe40007f1e0ff */
[----:B------:R-:W-:-:S03]  /*4cc0*/  F2FP.F16.E4M3.UNPACK_B R5, R5 ;  /* 0x00000005ff05723e */ /* 0x000fc600020006ff */
[----:B0-----:R-:W-:Y:S01]  /*4cd0*/  IMAD.X R15, RZ, RZ, R25, P0 ;  /* 0x000000ffff0f7224 */ /* 0x001fe200000e0619 */
        /* <DEDUP_REMOVED lines=9> */
[----:B-123--:R-:W-:Y:S02]  /*4d70*/  F2FP.SATFINITE.E4M3.F32.PACK_AB_MERGE_C R31, RZ, R5, RZ ;  /* 0x00000005ff1f723e */ /* 0x00efe400048070ff */
[----:B------:R-:W-:Y:S02]  /*4d80*/  IADD3.X R15, R15, UR11, R29, P2, !PT ;  /* 0x0000000b0f0f7c10 */ /* 0x000fe400097fe41d */
[----:B------:R-:W-:Y:S01]  /*4d90*/  PRMT R5, RZ, 0x7610, R5 ;  /* 0x00007610ff057816 */ /* 0x000fe20000000005 */
[----:B------:R0:W-:Y:S01]  /*4da0*/  @!P1 STG.E.U8 desc[UR16][R12.64+0x39], R31 ;  /* 0x0000391f0c009986 */ /* 0x0001e2000c101110 */
[----:B------:R-:W-:Y:S05]  /*4db0*/  @P4 BRA `(.L_x_99) ;  /* 0x0000000000044947 */ /* 0x000fea0003800000 */
[----:B------:R1:W5:Y:S02]  /*4dc0*/  LDG.E.U8 R5, desc[UR16][R14.64] ;  /* 0x000000100e057981 */ /* 0x000364000c1e1100 */
.L_x_99:
[----:B------:R-:W-:Y:S05]  /*4dd0*/  BSYNC B1 ;  /* 0x0000000000017941 */ /* 0x000fea0003800000 */
.L_x_98:
[----:B-----5:R-:W-:Y:S01]  /*4de0*/  LOP3.LUT R5, R5, 0xff, RZ, 0xc0, !PT ;  /* 0x000000ff05057812 */ /* 0x020fe200078ec0ff */
[----:B------:R-:W-:Y:S01]  /*4df0*/  BSSY B1, `(.L_x_100) ;  /* 0x000000b000017945 */ /* 0x000fe20003800000 */
[----:B------:R-:W-:Y:S02]  /*4e00*/  ISETP.LT.OR P2, PT, R33, 0x2, !P0 ;  /* 0x000000022100780c */ /* 0x000fe40004741670 */
[----:B------:R-:W-:-:S05]  /*4e10*/  F2FP.F16.E4M3.UNPACK_B R5, R5 ;  /* 0x00000005ff05723e */ /* 0x000fca00020006ff */
[----:B0-----:R-:W-:Y:S01]  /*4e20*/  HADD2.F32 R12, -RZ, R5.H0_H0 ;  /* 0x20000005ff0c7230 */ /* 0x001fe20000004100 */
[----:B------:R-:W-:-:S04]  /*4e30*/  PRMT R5, RZ, 0x7610, R5 ;  /* 0x00007610ff057816 */ /* 0x000fc80000000005 */
[----:B------:R-:W-:-:S04]  /*4e40*/  FMUL R12, R12, R9 ;  /* 0x000000090c0c7220 */ /* 0x000fc80000400000 */
[----:B------:R-:W-:-:S05]  /*4e50*/  FFMA R12, R113, R8, R12 ;  /* 0x00000008710c7223 */ /* 0x000fca000000000c */
[----:B------:R-:W-:-:S05]  /*4e60*/  F2FP.SATFINITE.E4M3.F32.PACK_AB_MERGE_C R13, RZ, R12, RZ ;  /* 0x0000000cff0d723e */ /* 0x000fca00048070ff */
[----:B------:R0:W-:Y:S01]  /*4e70*/  @!P4 STG.E.U8 desc[UR16][R10.64], R13 ;  /* 0x0000000d0a00c986 */ /* 0x0001e2000c101110 */
[----:B------:R-:W-:Y:S05]  /*4e80*/  @P2 BRA `(.L_x_101) ;  /* 0x0000000000042947 */ /* 0x000fea0003800000 */
[----:B------:R2:W5:Y:S02]  /*4e90*/  LDG.E.U8 R5, desc[UR16][R14.64+0x1] ;  /* 0x000001100e057981 */ /* 0x000564000c1e1100 */
.L_x_101:
[----:B------:R-:W-:Y:S05]  /*4ea0*/  BSYNC B1 ;  /* 0x0000000000017941 */ /* 0x000fea0003800000 */
.L_x_100:
[----:B-----5:R-:W-:Y:S01]  /*4eb0*/  LOP3.LUT R5, R5, 0xff, RZ, 0xc0, !PT ;  /* 0x000000ff05057812 */ /* 0x020fe200078ec0ff */
[----:B------:R-:W-:Y:S01]  /*4ec0*/  BSSY B1, `(.L_x_102) ;  /* 0x0000013000017945 */ /* 0x000fe20003800000 */
[----:B------:R-:W-:Y:S02]  /*4ed0*/  IADD3 R35, P1, R35, 0x88, RZ ;  /* 0x0000008823237810 */ /* 0x000fe40007f3e0ff */
[----:B------:R-:W-:-:S03]  /*4ee0*/  F2FP.F16.E4M3.UNPACK_B R5, R5 ;  /* 0x00000005ff05723e */ /* 0x000fc600020006ff */
[----:B------:R-:W-:Y:S01]  /*4ef0*/  IMAD.X R24, RZ, RZ, R25, P1 ;  /* 0x000000ffff187224 */ /* 0x000fe200008e0619 */
[----:B------:R-:W-:Y:S01]  /*4f00*/  ISETP.GE.AND P1, PT, R34, 0x89, PT ;  /* 0x000000892200780c */ /* 0x000fe20003f26270 */
[----:B------:R-:W-:Y:S02]  /*4f10*/  HADD2.F32 R12, -RZ, R5.H0_H0 ;  /* 0x20000005ff0c7230 */ /* 0x000fe40000004100 */
[----:B------:R-:W-:Y:S01]  /*4f20*/  IMAD R24, R24, UR6, RZ ;  /* 0x0000000618187c24 */ /* 0x000fe2000f8e02ff */
[----:B------:R-:W-:Y:S01]  /*4f30*/  ISETP.LT.OR P5, PT, R33, 0x1, !P1 ;  /* 0x000000012100780c */ /* 0x000fe20004fa1670 */
[----:B------:R-:W-:-:S04]  /*4f40*/  IMAD.WIDE.U32 R26, R35, UR6, R26 ;  /* 0x00000006231a7c25 */ /* 0x000fc8000f8e001a */
[----:B------:R-:W-:Y:S01]  /*4f50*/  FMUL R5, R12, R9 ;  /* 0x000000090c057220 */ /* 0x000fe20000400000 */
[----:B------:R-:W-:-:S03]  /*4f60*/  IMAD R35, R35, UR7, R24 ;  /* 0x0000000723237c24 */ /* 0x000fc6000f8e0218 */
[----:B------:R-:W-:Y:S01]  /*4f70*/  FFMA R5, R108, R8, R5 ;  /* 0x000000086c057223 */ /* 0x000fe20000000005 */
[----:B------:R-:W-:-:S04]  /*4f80*/  IADD3 R12, P4, R26, UR10, RZ ;  /* 0x0000000a1a0c7c10 */ /* 0x000fc8000ff9e0ff */
[----:B------:R-:W-:Y:S02]  /*4f90*/  F2FP.SATFINITE.E4M3.F32.PACK_AB_MERGE_C R25, RZ, R5, RZ ;  /* 0x00000005ff19723e */ /* 0x000fe400048070ff */
[----:B0-----:R-:W-:Y:S02]  /*4fa0*/  IADD3.X R13, R27, UR11, R35, P4, !PT ;  /* 0x0000000b1b0d7c10 */ /* 0x001fe4000a7fe423 */
[----:B------:R-:W-:Y:S01]  /*4fb0*/  PRMT R5, RZ, 0x7610, R5 ;  /* 0x00007610ff057816 */ /* 0x000fe20000000005 */
[----:B------:R0:W-:Y:S01]  /*4fc0*/  @!P2 STG.E.U8 desc[UR16][R10.64+0x1], R25 ;  /* 0x000001190a00a986 */ /* 0x0001e2000c101110 */
[----:B------:R-:W-:Y:S05]  /*4fd0*/  @P5 BRA `(.L_x_103) ;  /* 0x0000000000045947 */ /* 0x000fea0003800000 */
[----:B------:R3:W5:Y:S02]  /*4fe0*/  LDG.E.U8 R5, desc[UR16][R12.64] ;  /* 0x000000100c057981 */ /* 0x000764000c1e1100 */
.L_x_103:
[----:B------:R-:W-:Y:S05]  /*4ff0*/  BSYNC B1 ;  /* 0x0000000000017941 */ /* 0x000fea0003800000 */
.L_x_102:
        /* <DEDUP_REMOVED lines=8> */
[----:B0-----:R-:W-:-:S05]  /*5080*/  F2FP.SATFINITE.E4M3.F32.PACK_AB_MERGE_C R25, RZ, R24, RZ ;  /* 0x00000018ff19723e */ /* 0x001fca00048070ff */
[----:B------:R0:W-:Y:S01]  /*5090*/  @!P5 STG.E.U8 desc[UR16][R6.64], R25 ;  /* 0x000000190600d986 */ /* 0x0001e2000c101110 */
[----:B------:R-:W-:Y:S05]  /*50a0*/  @P2 BRA `(.L_x_105) ;  /* 0x0000000000042947 */ /* 0x000fea0003800000 */
[----:B------:R4:W5:Y:S02]  /*50b0*/  LDG.E.U8 R5, desc[UR16][R12.64+0x1] ;  /* 0x000001100c057981 */ /* 0x000964000c1e1100 */
.L_x_105:
[----:B------:R-:W-:Y:S05]  /*50c0*/  BSYNC B1 ;  /* 0x0000000000017941 */ /* 0x000fea0003800000 */
.L_x_104:
[----:B-----5:R-:W-:Y:S01]  /*50d0*/  LOP3.LUT R5, R5, 0xff, RZ, 0xc0, !PT ;  /* 0x000000ff05057812 */ /* 0x020fe200078ec0ff */
[----:B------:R-:W-:Y:S01]  /*50e0*/  BSSY B1, `(.L_x_106) ;  /* 0x000000b000017945 */ /* 0x000fe20003800000 */
[----:B------:R-:W-:Y:S02]  /*50f0*/  ISETP.LT.OR P4, PT, R33, 0x9, !P0 ;  /* 0x000000092100780c */ /* 0x000fe40004781670 */
[----:B------:R-:W-:-:S05]  /*5100*/  F2FP.F16.E4M3.UNPACK_B R5, R5 ;  /* 0x00000005ff05723e */ /* 0x000fca00020006ff */
[----:B------:R-:W-:-:S05]  /*5110*/  HADD2.F32 R24, -RZ, R5.H0_H0 ;  /* 0x20000005ff187230 */ /* 0x000fca0000004100 */
[----:B------:R-:W-:-:S04]  /*5120*/  FMUL R5, R24, R9 ;  /* 0x0000000918057220 */ /* 0x000fc80000400000 */
[----:B------:R-:W-:-:S05]  /*5130*/  FFMA R5, R106, R8, R5 ;  /* 0x000000086a057223 */ /* 0x000fca0000000005 */
[----:B0-----:R-:W-:Y:S02]  /*5140*/  F2FP.SATFINITE.E4M3.F32.PACK_AB_MERGE_C R25, RZ, R5, RZ ;  /* 0x00000005ff19723e */ /* 0x001fe400048070ff */
[----:B------:R-:W-:-:S03]  /*5150*/  PRMT R5, RZ, 0x7610, R5 ;  /* 0x00007610ff057816 */ /* 0x000fc60000000005 */
[----:B------:R0:W-:Y:S01]  /*5160*/  @!P2 STG.E.U8 desc[UR16][R6.64+0x1], R25 ;  /* 0x000001190600a986 */ /* 0x0001e2000c101110 */
[----:B------:R-:W-:Y:S05]  /*5170*/  @P4 BRA `(.L_x_107) ;  /* 0x0000000000044947 */ /* 0x000fea0003800000 */
[----:B------:R0:W5:Y:S02]  /*5180*/  LDG.E.U8 R5, desc[UR16][R14.64+0x8] ;  /* 0x000008100e057981 */ /* 0x000164000c1e1100 */
.L_x_107:
[----:B------:R-:W-:Y:S05]  /*5190*/  BSYNC B1 ;  /* 0x0000000000017941 */ /* 0x000fea0003800000 */
.L_x_106:
        /* <DEDUP_REMOVED lines=12> */
.L_x_109:
[----:B------:R-:W-:Y:S05]  /*5260*/  BSYNC B1 ;  /* 0x0000000000017941 */ /* 0x000fea0003800000 */
.L_x_108:
        /* <DEDUP_REMOVED lines=12> */
.L_x_111:
[----:B------:R-:W-:Y:S05]  /*5330*/  BSYNC B1 ;  /* 0x0000000000017941 */ /* 0x000fea0003800000 */
.L_x_110:
        /* <DEDUP_REMOVED lines=12> */
.L_x_113:
[----:B------:R-:W-:Y:S05]  /*5400*/  BSYNC B1 ;  /* 0x0000000000017941 */ /* 0x000fea0003800000 */
.L_x_112:
        /* <DEDUP_REMOVED lines=12> */
.L_x_115:
[----:B------:R-:W-:Y:S05]  /*54d0*/  BSYNC B1 ;  /* 0x0000000000017941 */ /* 0x000fea0003800000 */
.L_x_114:
        /* <DEDUP_REMOVED lines=12> */
.L_x_117:
[----:B------:R-:W-:Y:S05]  /*55a0*/  BSYNC B1 ;  /* 0x0000000000017941 */ /* 0x000fea0003800000 */
.L_x_116:
        /* <DEDUP_REMOVED lines=12> */
.L_x_119:
[----:B------:R-:W-:Y:S05]  /*5670*/  BSYNC B1 ;  /* 0x0000000000017941 */ /* 0x000fea0003800000 */
.L_x_118:
        /* <DEDUP_REMOVED lines=12> */
.L_x_121:
[----:B------:R-:W-:Y:S05]  /*5740*/  BSYNC B1 ;  /* 0x0000000000017941 */ /* 0x000fea0003800000 */
.L_x_120:
        /* <DEDUP_REMOVED lines=12> */
.L_x_123:
[----:B------:R-:W-:Y:S05]  /*5810*/  BSYNC B1 ;  /* 0x0000000000017941 */ /* 0x000fea0003800000 */
.L_x_122:
        /* <DEDUP_REMOVED lines=12> */
.L_x_125:
[----:B------:R-:W-:Y:S05]  /*58e0*/  BSYNC B1 ;  /* 0x0000000000017941 */ /* 0x000fea0003800000 */
.L_x_124:
        /* <DEDUP_REMOVED lines=12> */
.L_x_127:
[----:B------:R-:W-:Y:S05]  /*59b0*/  BSYNC B1 ;  /* 0x0000000000017941 */ /* 0x000fea0003800000 */
.L_x_126:
        /* <DEDUP_REMOVED lines=12> */
.L_x_129:
[----:B------:R-:W-:Y:S05]  /*5a80*/  BSYNC B1 ;  /* 0x0000000000017941 */ /* 0x000fea0003800000 */
.L_x_128:
        /* <DEDUP_REMOVED lines=12> */
.L_x_131:
[----:B------:R-:W-:Y:S05]  /*5b50*/  BSYNC B1 ;  /* 0x0000000000017941 */ /* 0x000fea0003800000 */
.L_x_130:
        /* <DEDUP_REMOVED lines=12> */
.L_x_133:
[----:B------:R-:W-:Y:S05]  /*5c20*/  BSYNC B1 ;  /* 0x0000000000017941 */ /* 0x000fea0003800000 */
.L_x_132:
        /* <DEDUP_REMOVED lines=12> */
.L_x_135:
[----:B------:R-:W-:Y:S05]  /*5cf0*/  BSYNC B1 ;  /* 0x0000000000017941 */ /* 0x000fea0003800000 */
.L_x_134:
        /* <DEDUP_REMOVED lines=12> */
.L_x_137:
[----:B------:R-:W-:Y:S05]  /*5dc0*/  BSYNC B1 ;  /* 0x0000000000017941 */ /* 0x000fea0003800000 */
.L_x_136:
        /* <DEDUP_REMOVED lines=12> */
.L_x_139:
[----:B------:R-:W-:Y:S05]  /*5e90*/  BSYNC B1 ;  /* 0x0000000000017941 */ /* 0x000fea0003800000 */
.L_x_138:
        /* <DEDUP_REMOVED lines=12> */
.L_x_141:
[----:B------:R-:W-:Y:S05]  /*5f60*/  BSYNC B1 ;  /* 0x0000000000017941 */ /* 0x000fea0003800000 */
.L_x_140:
        /* <DEDUP_REMOVED lines=12> */
.L_x_143:
[----:B------:R-:W-:Y:S05]  /*6030*/  BSYNC B1 ;  /* 0x0000000000017941 */ /* 0x000fea0003800000 */
.L_x_142:
        /* <DEDUP_REMOVED lines=12> */
.L_x_145:
[----:B------:R-:W-:Y:S05]  /*6100*/  BSYNC B1 ;  /* 0x0000000000017941 */ /* 0x000fea0003800000 */
.L_x_144:
        /* <DEDUP_REMOVED lines=12> */
.L_x_147:
[----:B------:R-:W-:Y:S05]  /*61d0*/  BSYNC B1 ;  /* 0x0000000000017941 */ /* 0x000fea0003800000 */
.L_x_146:
        /* <DEDUP_REMOVED lines=12> */
.L_x_149:
[----:B------:R-:W-:Y:S05]  /*62a0*/  BSYNC B1 ;  /* 0x0000000000017941 */ /* 0x000fea0003800000 */
.L_x_148:
        /* <DEDUP_REMOVED lines=12> */
.L_x_151:
[----:B------:R-:W-:Y:S05]  /*6370*/  BSYNC B1 ;  /* 0x0000000000017941 */ /* 0x000fea0003800000 */
.L_x_150:
        /* <DEDUP_REMOVED lines=12> */
.L_x_153:
[----:B------:R-:W-:Y:S05]  /*6440*/  BSYNC B1 ;  /* 0x0000000000017941 */ /* 0x000fea0003800000 */
.L_x_152:
        /* <DEDUP_REMOVED lines=12> */
.L_x_155:
[----:B------:R-:W-:Y:S05]  /*6510*/  BSYNC B1 ;  /* 0x0000000000017941 */ /* 0x000fea0003800000 */
.L_x_154:
        /* <DEDUP_REMOVED lines=12> */
.L_x_157:
[----:B------:R-:W-:Y:S05]  /*65e0*/  BSYNC B1 ;  /* 0x0000000000017941 */ /* 0x000fea0003800000 */
.L_x_156:
[----:B-----5:R-:W-:Y:S01]  /*65f0*/  LOP3.LUT R5, R5, 0xff, RZ, 0xc0, !PT ;  /* 0x000000ff05057812 */ /* 0x020fe200078ec0ff */
[----:B------:R-:W-:Y:S01]  /*6600*/  BSSY B1, `(.L_x_158) ;  /* 0x000000b000017945 */ /* 0x000fe20003800000 */
[----:B------:R-:W-:Y:S02]  /*6610*/  ISETP.LT.OR P2, PT, R33, 0x39, !P1 ;  /* 0x000000392100780c */ /* 0x000fe40004f41670 */
[----:B------:R-:W-:-:S05]  /*6620*/  F2FP.F16.E4M3.UNPACK_B R5, R5 ;  /* 0x00000005ff05723e */ /* 0x000fca00020006ff */
[----:B012---:R-:W-:-:S05]  /*6630*/  HADD2.F32 R14, -RZ, R5.H0_H0 ;  /* 0x20000005ff0e7230 */ /* 0x007fca0000004100 */
[----:B------:R-:W-:-:S04]  /*6640*/  FMUL R5, R14, R9 ;  /* 0x000000090e057220 */ /* 0x000fc80000400000 */
[----:B------:R-:W-:-:S05]  /*6650*/  FFMA R5, R16, R8, R5 ;  /* 0x0000000810057223 */ /* 0x000fca0000000005 */
[----:B------:R-:W-:Y:S02]  /*6660*/  F2FP.SATFINITE.E4M3.F32.PACK_AB_MERGE_C R15, RZ, R5, RZ ;  /* 0x00000005ff0f723e */ /* 0x000fe400048070ff */
[----:B------:R-:W-:-:S03]  /*6670*/  PRMT R5, RZ, 0x7610, R5 ;  /* 0x00007610ff057816 */ /* 0x000fc60000000005 */
[----:B------:R0:W-:Y:S01]  /*6680*/  @!P0 STG.E.U8 desc[UR16][R10.64+0x39], R15 ;  /* 0x0000390f0a008986 */ /* 0x0001e2000c101110 */
[----:B------:R-:W-:Y:S05]  /*6690*/  @P2 BRA `(.L_x_159) ;  /* 0x0000000000042947 */ /* 0x000fea0003800000 */
[----:B------:R1:W5:Y:S02]  /*66a0*/  LDG.E.U8 R5, desc[UR16][R12.64+0x38] ;  /* 0x000038100c057981 */ /* 0x000364000c1e1100 */
.L_x_159:
[----:B------:R-:W-:Y:S05]  /*66b0*/  BSYNC B1 ;  /* 0x0000000000017941 */ /* 0x000fea0003800000 */
.L_x_158:
        /* <DEDUP_REMOVED lines=12> */
.L_x_161:
[----:B------:R-:W-:Y:S05]  /*6780*/  BSYNC B1 ;  /* 0x0000000000017941 */ /* 0x000fea0003800000 */
.L_x_160:
[----:B------:R-:W-:Y:S05]  /*6790*/  @P1 BRA `(.L_x_162) ;  /* 0x0000001000301947 */ /* 0x000fea0003800000 */
[----:B-----5:R-:W-:-:S04]  /*67a0*/  LOP3.LUT R5, R5, 0xff, RZ, 0xc0, !PT ;  /* 0x000000ff05057812 */ /* 0x020fc800078ec0ff */
[----:B------:R-:W-:-:S05]  /*67b0*/  F2FP.F16.E4M3.UNPACK_B R5, R5 ;  /* 0x00000005ff05723e */ /* 0x000fca00020006ff */
[----:B------:R-:W-:-:S05]  /*67c0*/  HADD2.F32 R10, -RZ, R5.H0_H0 ;  /* 0x20000005ff0a7230 */ /* 0x000fca0000004100 */
[----:B------:R-:W-:-:S04]  /*67d0*/  FMUL R5, R10, R9 ;  /* 0x000000090a057220 */ /* 0x000fc80000400000 */
[----:B------:R-:W-:-:S05]  /*67e0*/  FFMA R5, R18, R8, R5 ;  /* 0x0000000812057223 */ /* 0x000fca0000000005 */
[----:B------:R-:W-:-:S05]  /*67f0*/  F2FP.SATFINITE.E4M3.F32.PACK_AB_MERGE_C R5, RZ, R5, RZ ;  /* 0x00000005ff05723e */ /* 0x000fca00048070ff */
[----:B------:R0:W-:Y:S01]  /*6800*/  STG.E.U8 desc[UR16][R6.64+0x39], R5 ;  /* 0x0000390506007986 */ /* 0x0001e2000c101110 */
[----:B------:R-:W-:Y:S05]  /*6810*/  BRA `(.L_x_162) ;  /* 0x0000001000107947 */ /* 0x000fea0003800000 */
.L_x_33:
[C---:B------:R-:W-:Y:S01]  /*6820*/  ISETP.GE.AND P0, PT, R34.reuse, 0x1, PT ;  /* 0x000000012200780c */ /* 0x040fe20003f06270 */
[-C--:B--2---:R-:W-:Y:S01]  /*6830*/  FMUL R145, R145, R8.reuse ;  /* 0x0000000891917220 */ /* 0x084fe20000400000 */
[----:B------:R-:W-:Y:S01]  /*6840*/  ISETP.GE.AND P2, PT, R34, 0x9, PT ;  /* 0x000000092200780c */ /* 0x000fe20003f46270 */
[-C--:B------:R-:W-:Y:S01]  /*6850*/  FMUL R140, R140, R8.reuse ;  /* 0x000000088c8c7220 */ /* 0x080fe20000400000 */
[----:B------:R-:W-:Y:S01]  /*6860*/  ISETP.LT.OR P1, PT, R33, 0x1, !P0 ;  /* 0x000000012100780c */ /* 0x000fe20004721670 */
[-C--:B------:R-:W-:Y:S01]  /*6870*/  FMUL R143, R143, R8.reuse ;  /* 0x000000088f8f7220 */ /* 0x080fe20000400000 */
[----:B------:R-:W-:Y:S01]  /*6880*/  F2FP.SATFINITE.E4M3.F32.PACK_AB_MERGE_C R145, RZ, R145, RZ ;  /* 0x00000091ff91723e */ /* 0x000fe200048070ff */
[-C--:B------:R-:W-:Y:S01]  /*6890*/  FMUL R138, R138, R8.reuse ;  /* 0x000000088a8a7220 */ /* 0x080fe20000400000 */
[----:B------:R-:W-:Y:S01]  /*68a0*/  ISETP.LT.OR P4, PT, R33, 0x2, !P0 ;  /* 0x000000022100780c */ /* 0x000fe20004781670 */
[-C--:B------:R-:W-:Y:S01]  /*68b0*/  FMUL R141, R141, R8.reuse ;  /* 0x000000088d8d7220 */ /* 0x080fe20000400000 */
[C---:B------:R-:W-:Y:S01]  /*68c0*/  ISETP.LT.OR P5, PT, R33.reuse, 0x1, !P2 ;  /* 0x000000012100780c */ /* 0x040fe200057a1670 */
[-C--:B------:R-:W-:Y:S01]  /*68d0*/  FMUL R136, R136, R8.reuse ;  /* 0x0000000888887220 */ /* 0x080fe20000400000 */
[----:B------:R-:W-:Y:S01]  /*68e0*/  ISETP.LT.OR P6, PT, R33, 0x2, !P2 ;  /* 0x000000022100780c */ /* 0x000fe200057c1670 */
[----:B------:R-:W-:Y:S01]  /*68f0*/  FMUL R139, R139, R8 ;  /* 0x000000088b8b7220 */ /* 0x000fe20000400000 */
[----:B------:R-:W-:Y:S01]  /*6900*/  F2FP.SATFINITE.E4M3.F32.PACK_AB_MERGE_C R5, RZ, R140, RZ ;  /* 0x0000008cff05723e */ /* 0x000fe200048070ff */
[-C--:B------:R-:W-:Y:S01]  /*6910*/  FMUL R134, R134, R8.reuse ;  /* 0x0000000886867220 */ /* 0x080fe20000400000 */
[----:B------:R-:W-:Y:S01]  /*6920*/  F2FP.SATFINITE.E4M3.F32.PACK_AB_MERGE_C R143, RZ, R143, RZ ;  /* 0x0000008fff8f723e */ /* 0x000fe200048070ff */
[----:B------:R-:W-:Y:S01]  /*6930*/  @!P1 STG.E.U8 desc[UR16][R14.64], R145 ;  /* 0x000000910e009986 */ /* 0x000fe2000c101110 */
[----:B------:R-:W-:Y:S01]  /*6940*/  ISETP.LT.OR P1, PT, R33, 0x9, !P0 ;  /* 0x000000092100780c */ /* 0x000fe20004721670 */
[----:B------:R-:W-:Y:S01]  /*6950*/  FMUL R137, R137, R8 ;  /* 0x0000000889897220 */ /* 0x000fe20000400000 */
[----:B------:R-:W-:Y:S01]  /*6960*/  F2FP.SATFINITE.E4M3.F32.PACK_AB_MERGE_C R25, RZ, R138, RZ ;  /* 0x0000008aff19723e */ /* 0x000fe200048070ff */
[----:B------:R0:W-:Y:S01]  /*6970*/  @!P4 STG.E.U8 desc[UR16][R14.64+0x1], R5 ;  /* 0x000001050e00c986 */ /* 0x0001e2000c101110 */
[----:B------:R-:W-:Y:S01]  /*6980*/  F2FP.SATFINITE.E4M3.F32.PACK_AB_MERGE_C R141, RZ, R141, RZ ;  /* 0x0000008dff8d723e */ /* 0x000fe200048070ff */
[-C--:B------:R-:W-:Y:S01]  /*6990*/  FMUL R132, R132, R8.reuse ;  /* 0x0000000884847220 */ /* 0x080fe20000400000 */
[C---:B------:R-:W-:Y:S01]  /*69a0*/  ISETP.LT.OR P4, PT, R33.reuse, 0xa, !P0 ;  /* 0x0000000a2100780c */ /* 0x040fe20004781670 */
[----:B------:R-:W-:Y:S01]  /*69b0*/  @!P5 STG.E.U8 desc[UR16][R12.64], R143 ;  /* 0x0000008f0c00d986 */ /* 0x000fe2000c101110 */
[----:B------:R-:W-:Y:S01]  /*69c0*/  ISETP.LT.OR P5, PT, R33, 0x9, !P2 ;  /* 0x000000092100780c */ /* 0x000fe200057a1670 */
[-C--:B------:R-:W-:Y:S01]  /*69d0*/  FMUL R135, R135, R8.reuse ;  /* 0x0000000887877220 */ /* 0x080fe20000400000 */
[----:B------:R-:W-:Y:S01]  /*69e0*/  F2FP.SATFINITE.E4M3.F32.PACK_AB_MERGE_C R139, RZ, R139, RZ ;  /* 0x0000008bff8b723e */ /* 0x000fe200048070ff */
[----:B------:R1:W-:Y:S01]  /*69f0*/  @!P6 STG.E.U8 desc[UR16][R12.64+0x1], R25 ;  /* 0x000001190c00e986 */ /* 0x0003e2000c101110 */
[C---:B------:R-:W-:Y:S01]  /*6a00*/  ISETP.LT.OR P6, PT, R33.reuse, 0xa, !P2 ;  /* 0x0000000a2100780c */ /* 0x040fe200057c1670 */
[-C--:B------:R-:W-:Y:S01]  /*6a10*/  FMUL R130, R130, R8.reuse ;  /* 0x0000000882827220 */ /* 0x080fe20000400000 */
[----:B------:R-:W-:Y:S01]  /*6a20*/  F2FP.SATFINITE.E4M3.F32.PACK_AB_MERGE_C R137, RZ, R137, RZ ;  /* 0x00000089ff89723e */ /* 0x000fe200048070ff */
[----:B------:R-:W-:Y:S01]  /*6a30*/  @!P1 STG.E.U8 desc[UR16][R14.64+0x8], R141 ;  /* 0x0000088d0e009986 */ /* 0x000fe2000c101110 */
[----:B------:R-:W-:Y:S01]  /*6a40*/  ISETP.LT.OR P1, PT, R33, 0x11, !P0 ;  /* 0x000000112100780c */ /* 0x000fe20004721670 */
[----:B------:R-:W-:Y:S01]  /*6a50*/  FMUL R133, R133, R8 ;  /* 0x0000000885857220 */ /* 0x000fe20000400000 */
[----:B0-----:R-:W-:Y:S01]  /*6a60*/  F2FP.SATFINITE.E4M3.F32.PACK_AB_MERGE_C R5, RZ, R136, RZ ;  /* 0x00000088ff05723e */ /* 0x001fe200048070ff */
[-C--:B------:R-:W-:Y:S01]  /*6a70*/  FMUL R128, R128, R8.reuse ;  /* 0x0000000880807220 */ /* 0x080fe20000400000 */
[----:B------:R-:W-:Y:S01]  /*6a80*/  F2FP.SATFINITE.E4M3.F32.PACK_AB_MERGE_C R135, RZ, R135, RZ ;  /* 0x00000087ff87723e */ /* 0x000fe200048070ff */
[----:B------:R-:W-:Y:S01]  /*6a90*/  FMUL R131, R131, R8 ;  /* 0x0000000883837220 */ /* 0x000fe20000400000 */
[----:B------:R-:W-:Y:S01]  /*6aa0*/  F2FP.SATFINITE.E4M3.F32.PACK_AB_MERGE_C R133, RZ, R133, RZ ;  /* 0x00000085ff85723e */ /* 0x000fe200048070ff */
[----:B------:R0:W-:Y:S01]  /*6ab0*/  @!P4 STG.E.U8 desc[UR16][R14.64+0x9], R5 ;  /* 0x000009050e00c986 */ /* 0x0001e2000c101110 */
[----:B-1----:R-:W-:Y:S01]  /*6ac0*/  F2FP.SATFINITE.E4M3.F32.PACK_AB_MERGE_C R25, RZ, R134, RZ ;  /* 0x00000086ff19723e */ /* 0x002fe200048070ff */
        /* <DEDUP_REMOVED lines=15> */
[-C--:B------:R-:W-:Y:S01]  /*6bc0*/  FMUL R125, R125, R8.reuse ;  /* 0x000000087d7d7220 */ /* 0x080fe20000400000 */
[----:B------:R-:W-:Y:S01]  /*6bd0*/  FMUL R120, R120, R8 ;  /* 0x0000000878787220 */ /* 0x000fe20000400000 */
[----:B------:R-:W-:Y:S01]  /*6be0*/  F2FP.SATFINITE.E4M3.F32.PACK_AB_MERGE_C R127, RZ, R127, RZ ;  /* 0x0000007fff7f723e */ /* 0x000fe200048070ff */
[----:B------:R0:W-:Y:S01]  /*6bf0*/  @!P4 STG.E.U8 desc[UR16][R14.64+0x11], R5 ;  /* 0x000011050e00c986 */ /* 0x0001e2000c101110 */
[----:B-1----:R-:W-:Y:S01]  /*6c00*/  F2FP.SATFINITE.E4M3.F32.PACK_AB_MERGE_C R25, RZ, R130, RZ ;  /* 0x00000082ff19723e */ /* 0x002fe200048070ff */
[-C--:B------:R-:W-:Y:S01]  /*6c10*/  FMUL R123, R123, R8.reuse ;  /* 0x000000087b7b7220 */ /* 0x080fe20000400000 */
[C---:B------:R-:W-:Y:S01]  /*6c20*/  ISETP.LT.OR P4, PT, R33.reuse, 0x1a, !P0 ;  /* 0x0000001a2100780c */ /* 0x040fe20004781670 */
[----:B------:R-:W-:Y:S01]  /*6c30*/  @!P5 STG.E.U8 desc[UR16][R12.64+0x10], R135 ;  /* 0x000010870c00d986 */ /* 0x000fe2000c101110 */
[C---:B------:R-:W-:Y:S01]  /*6c40*/  ISETP.LT.OR P5, PT, R33.reuse, 0x19, !P2 ;  /* 0x000000192100780c */ /* 0x040fe200057a1670 */
[-C--:B------:R-:W-:Y:S01]  /*6c50*/  FMUL R118, R118, R8.reuse ;  /* 0x0000000876767220 */ /* 0x080fe20000400000 */
[----:B------:R-:W-:Y:S01]  /*6c60*/  F2FP.SATFINITE.E4M3.F32.PACK_AB_MERGE_C R125, RZ, R125, RZ ;  /* 0x0000007dff7d723e */ /* 0x000fe200048070ff */
[----:B------:R1:W-:Y:S01]  /*6c70*/  @!P6 STG.E.U8 desc[UR16][R12.64+0x11], R25 ;  /* 0x000011190c00e986 */ /* 0x0003e2000c101110 */
[----:B------:R-:W-:Y:S01]  /*6c80*/  ISETP.LT.OR P6, PT, R33, 0x1a, !P2 ;  /* 0x0000001a2100780c */ /* 0x000fe200057c1670 */
        /* <DEDUP_REMOVED lines=8> */
[-C--:B------:R-:W-:Y:S01]  /*6d10*/  FMUL R114, R114, R8.reuse ;  /* 0x0000000872727220 */ /* 0x080fe20000400000 */
[----:B------:R-:W-:Y:S01]  /*6d20*/  FMUL R112, R112, R8 ;  /* 0x0000000870707220 */ /* 0x000fe20000400000 */
[----:B-1----:R-:W-:Y:S01]  /*6d30*/  F2FP.SATFINITE.E4M3.F32.PACK_AB_MERGE_C R25, RZ, R126, RZ ;  /* 0x0000007eff19723e */ /* 0x002fe200048070ff */
[----:B------:R0:W-:Y:S01]  /*6d40*/  @!P4 STG.E.U8 desc[UR16][R14.64+0x19], R5 ;  /* 0x000019050e00c986 */ /* 0x0001e2000c101110 */
[----:B------:R-:W-:Y:S01]  /*6d50*/  ISETP.LT.OR P4, PT, R33, 0x22, !P0 ;  /* 0x000000222100780c */ /* 0x000fe20004781670 */
[-C--:B------:R-:W-:Y:S01]  /*6d60*/  FMUL R117, R117, R8.reuse ;  /* 0x0000000875757220 */ /* 0x080fe20000400000 */
[----:B------:R-:W-:Y:S01]  /*6d70*/  F2FP.SATFINITE.E4M3.F32.PACK_AB_MERGE_C R119, RZ, R119, RZ ;  /* 0x00000077ff77723e */ /* 0x000fe200048070ff */
[----:B------:R-:W-:Y:S01]  /*6d80*/  @!P5 STG.E.U8 desc[UR16][R12.64+0x18], R131 ;  /* 0x000018830c00d986 */ /* 0x000fe2000c101110 */
[----:B------:R-:W-:Y:S01]  /*6d90*/  ISETP.LT.OR P5, PT, R33, 0x21, !P2 ;  /* 0x000000212100780c */ /* 0x000fe200057a1670 */
[----:B------:R-:W-:Y:S01]  /*6da0*/  FMUL R115, R115, R8 ;  /* 0x0000000873737220 */ /* 0x000fe20000400000 */
[----:B------:R-:W-:Y:S01]  /*6db0*/  F2FP.SATFINITE.E4M3.F32.PACK_AB_MERGE_C R27, RZ, R112, RZ ;  /* 0x00000070ff1b723e */ /* 0x000fe200048070ff */
[----:B------:R1:W-:Y:S01]  /*6dc0*/  @!P6 STG.E.U8 desc[UR16][R12.64+0x19], R25 ;  /* 0x000019190c00e986 */ /* 0x0003e2000c101110 */
[----:B------:R-:W-:Y:S01]  /*6dd0*/  ISETP.LT.OR P6, PT, R33, 0x22, !P2 ;  /* 0x000000222100780c */ /* 0x000fe200057c1670 */
[-C--:B------:R-:W-:Y:S01]  /*6de0*/  FMUL R110, R110, R8.reuse ;  /* 0x000000086e6e7220 */ /* 0x080fe20000400000 */
[-C--:B------:R-:W-:Y:S01]  /*6df0*/  FMUL R113, R113, R8.reuse ;  /* 0x0000000871717220 */ /* 0x080fe20000400000 */
        /* <DEDUP_REMOVED lines=39> */
[-C--:B------:R-:W-:Y:S01]  /*7070*/  FMUL R101, R101, R8.reuse ;  /* 0x0000000865657220 */ /* 0x080fe20000400000 */
[----:B------:R-:W-:Y:S01]  /*7080*/  @!P1 STG.E.U8 desc[UR16][R14.64+0x30], R121 ;  /* 0x000030790e009986 */ /* 0x000fe2000c101110 */
[----:B------:R-:W-:Y:S01]  /*7090*/  ISETP.LT.OR P1, PT, R33, 0x39, !P0 ;  /* 0x000000392100780c */ /* 0x000fe20004721670 */
[-C--:B------:R-:W-:Y:S01]  /*70a0*/  FMUL R99, R99, R8.reuse ;  /* 0x0000000863637220 */ /* 0x080fe20000400000 */
[----:B------:R-:W-:Y:S01]  /*70b0*/  ISETP.LT.OR P0, PT, R33, 0x3a, !P0 ;  /* 0x0000003a2100780c */ /* 0x000fe20004701670 */
[----:B------:R-:W-:Y:S01]  /*70c0*/  FMUL R94, R94, R8 ;  /* 0x000000085e5e7220 */ /* 0x000fe20000400000 */
[----:B0-----:R-:W-:Y:S01]  /*70d0*/  F2FP.SATFINITE.E4M3.F32.PACK_AB_MERGE_C R5, RZ, R116, RZ ;  /* 0x00000074ff05723e */ /* 0x001fe200048070ff */
[-C--:B------:R-:W-:Y:S01]  /*70e0*/  FMUL R92, R92, R8.reuse ;  /* 0x000000085c5c7220 */ /* 0x080fe20000400000 */
[----:B------:R-:W-:Y:S01]  /*70f0*/  F2FP.SATFINITE.E4M3.F32.PACK_AB_MERGE_C R103, RZ, R103, RZ ;  /* 0x00000067ff67723e */ /* 0x000fe200048070ff */
[----:B------:R-:W-:Y:S01]  /*7100*/  FMUL R95, R95, R8 ;  /* 0x000000085f5f7220 */ /* 0x000fe20000400000 */
[----:B-1----:R-:W-:Y:S01]  /*7110*/  F2FP.SATFINITE.E4M3.F32.PACK_AB_MERGE_C R25, RZ, R114, RZ ;  /* 0x00000072ff19723e */ /* 0x002fe200048070ff */
[----:B------:R0:W-:Y:S01]  /*7120*/  @!P4 STG.E.U8 desc[UR16][R14.64+0x31], R5 ;  /* 0x000031050e00c986 */ /* 0x0001e2000c101110 */
[----:B------:R-:W-:Y:S01]  /*7130*/  ISETP.LT.OR P4, PT, R33, 0x39, !P2 ;  /* 0x000000392100780c */ /* 0x000fe20005781670 */
[-C--:B------:R-:W-:Y:S01]  /*7140*/  FMUL R97, R97, R8.reuse ;  /* 0x0000000861617220 */ /* 0x080fe20000400000 */
[----:B------:R-:W-:Y:S01]  /*7150*/  ISETP.LT.OR P2, PT, R33, 0x3a, !P2 ;  /* 0x0000003a2100780c */ /* 0x000fe20005741670 */
[----:B------:R-:W-:Y:S01]  /*7160*/  @!P5 STG.E.U8 desc[UR16][R12.64+0x30], R119 ;  /* 0x000030770c00d986 */ /* 0x000fe2000c101110 */
[----:B------:R-:W-:Y:S01]  /*7170*/  F2FP.SATFINITE.E4M3.F32.PACK_AB_MERGE_C R101, RZ, R101, RZ ;  /* 0x00000065ff65723e */ /* 0x000fe200048070ff */
[-C--:B------:R-:W-:Y:S01]  /*7180*/  FMUL R90, R90, R8.reuse ;  /* 0x000000085a5a7220 */ /* 0x080fe20000400000 */
[----:B------:R-:W-:Y:S01]  /*7190*/  F2FP.SATFINITE.E4M3.F32.PACK_AB_MERGE_C R99, RZ, R99, RZ ;  /* 0x00000063ff63723e */ /* 0x000fe200048070ff */
[----:B------:R-:W-:Y:S01]  /*71a0*/  @!P6 STG.E.U8 desc[UR16][R12.64+0x31], R25 ;  /* 0x000031190c00e986 */ /* 0x000fe2000c101110 */
[----:B------:R-:W-:Y:S01]  /*71b0*/  F2FP.SATFINITE.E4M3.F32.PACK_AB_MERGE_C R95, RZ, R95, RZ ;  /* 0x0000005fff5f723e */ /* 0x000fe200048070ff */
[-C--:B------:R-:W-:Y:S01]  /*71c0*/  FMUL R22, R22, R8.reuse ;  /* 0x0000000816167220 */ /* 0x080fe20000400000 */
[-C--:B------:R-:W-:Y:S01]  /*71d0*/  FMUL R93, R93, R8.reuse ;  /* 0x000000085d5d7220 */ /* 0x080fe20000400000 */
[----:B------:R-:W-:Y:S01]  /*71e0*/  @!P0 STG.E.U8 desc[UR16][R14.64+0x39], R27 ;  /* 0x0000391b0e008986 */ /* 0x000fe2000c101110 */
[----:B------:R-:W-:Y:S01]  /*71f0*/  ISETP.GE.AND P0, PT, R34, 0x81, PT ;  /* 0x000000812200780c */ /* 0x000fe20003f06270 */
[----:B------:R-:W-:Y:S01]  /*7200*/  FMUL R91, R91, R8 ;  /* 0x000000085b5b7220 */ /* 0x000fe20000400000 */
[----:B0-----:R-:W-:Y:S01]  /*7210*/  F2FP.SATFINITE.E4M3.F32.PACK_AB_MERGE_C R5, RZ, R110, RZ ;  /* 0x0000006eff05723e */ /* 0x001fe200048070ff */
[----:B------:R0:W-:Y:S01]  /*7220*/  @!P1 STG.E.U8 desc[UR16][R14.64+0x38], R117 ;  /* 0x000038750e009986 */ /* 0x0001e2000c101110 */
[C---:B------:R-:W-:Y:S01]  /*7230*/  ISETP.LT.OR P6, PT, R33.reuse, 0x1, !P0 ;  /* 0x000000012100780c */ /* 0x040fe200047c1670 */
[-C--:B------:R-:W-:Y:S01]  /*7240*/  FMUL R88, R88, R8.reuse ;  /* 0x0000000858587220 */ /* 0x080fe20000400000 */
[----:B------:R-:W-:Y:S01]  /*7250*/  ISETP.LT.OR P5, PT, R33, 0x2, !P0 ;  /* 0x000000022100780c */ /* 0x000fe200047a1670 */
[----:B------:R-:W-:Y:S01]  /*7260*/  @!P4 STG.E.U8 desc[UR16][R12.64+0x38], R115 ;  /* 0x000038730c00c986 */ /* 0x000fe2000c101110 */
[----:B------:R-:W-:Y:S01]  /*7270*/  ISETP.GE.AND P1, PT, R34, 0x89, PT ;  /* 0x000000892200780c */ /* 0x000fe20003f26270 */
[-C--:B------:R-:W-:Y:S01]  /*7280*/  FMUL R21, R21, R8.reuse ;  /* 0x0000000815157220 */ /* 0x080fe20000400000 */
[----:B------:R-:W-:Y:S01]  /*7290*/  F2FP.SATFINITE.E4M3.F32.PACK_AB_MERGE_C R97, RZ, R97, RZ ;  /* 0x00000061ff61723e */ /* 0x000fe200048070ff */
[----:B------:R1:W-:Y:S01]  /*72a0*/  @!P2 STG.E.U8 desc[UR16][R12.64+0x39], R5 ;  /* 0x000039050c00a986 */ /* 0x0003e2000c101110 */
[----:B------:R-:W-:Y:S01]  /*72b0*/  ISETP.LT.OR P4, PT, R33, 0x1, !P1 ;  /* 0x000000012100780c */ /* 0x000fe20004f81670 */
[-C--:B------:R-:W-:Y:S01]  /*72c0*/  FMUL R89, R89, R8.reuse ;  /* 0x0000000859597220 */ /* 0x080fe20000400000 */
[----:B------:R-:W-:Y:S01]  /*72d0*/  ISETP.LT.OR P2, PT, R33, 0xa, !P0 ;  /* 0x0000000a2100780c */ /* 0x000fe20004741670 */
[----:B------:R-:W-:Y:S01]  /*72e0*/  FMUL R23, R23, R8 ;  /* 0x0000000817177220 */ /* 0x000fe20000400000 */
[----:B0-----:R-:W-:Y:S01]  /*72f0*/  F2FP.SATFINITE.E4M3.F32.PACK_AB_MERGE_C R15, RZ, R108, RZ ;  /* 0x0000006cff0f723e */ /* 0x001fe200048070ff */
[----:B------:R-:W-:Y:S01]  /*7300*/  @!P6 STG.E.U8 desc[UR16][R10.64], R113 ;  /* 0x000000710a00e986 */ /* 0x000fe2000c101110 */
[C---:B------:R-:W-:Y:S01]  /*7310*/  ISETP.LT.OR P6, PT, R33.reuse, 0x2, !P1 ;  /* 0x000000022100780c */ /* 0x040fe20004fc1670 */
[-C--:B------:R-:W-:Y:S01]  /*7320*/  FMUL R20, R20, R8.reuse ;  /* 0x0000000814147220 */ /* 0x080fe20000400000 */
[----:B------:R-:W-:Y:S01]  /*7330*/  F2FP.SATFINITE.E4M3.F32.PACK_AB_MERGE_C R93, RZ, R93, RZ ;  /* 0x0000005dff5d723e */ /* 0x000fe200048070ff */
[----:B------:R-:W-:Y:S01]  /*7340*/  @!P5 STG.E.U8 desc[UR16][R10.64+0x1], R15 ;  /* 0x0000010f0a00d986 */ /* 0x000fe2000c101110 */
[----:B------:R-:W-:Y:S01]  /*7350*/  ISETP.LT.OR P5, PT, R33, 0x9, !P0 ;  /* 0x000000092100780c */ /* 0x000fe200047a1670 */
[----:B------:R-:W-:Y:S01]  /*7360*/  FMUL R17, R17, R8 ;  /* 0x0000000811117220 */ /* 0x000fe20000400000 */
[----:B-1----:R-:W-:Y:S01]  /*7370*/  F2FP.SATFINITE.E4M3.F32.PACK_AB_MERGE_C R5, RZ, R106, RZ ;  /* 0x0000006aff05723e */ /* 0x002fe200048070ff */
[----:B------:R-:W-:Y:S01]  /*7380*/  @!P4 STG.E.U8 desc[UR16][R6.64], R111 ;  /* 0x0000006f0600c986 */ /* 0x000fe2000c101110 */
[----:B------:R-:W-:Y:S01]  /*7390*/  F2FP.SATFINITE.E4M3.F32.PACK_AB_MERGE_C R13, RZ, R104, RZ ;  /* 0x00000068ff0d723e */ /* 0x000fe200048070ff */
[-C--:B------:R-:W-:Y:S01]  /*73a0*/  FMUL R16, R16, R8.reuse ;  /* 0x0000000810107220 */ /* 0x080fe20000400000 */
[----:B------:R-:W-:Y:S01]  /*73b0*/  ISETP.LT.OR P4, PT, R33, 0x9, !P1 ;  /* 0x000000092100780c */ /* 0x000fe20004f81670 */
[-C--:B------:R-:W-:Y:S01]  /*73c0*/  FMUL R19, R19, R8.reuse ;  /* 0x0000000813137220 */ /* 0x080fe20000400000 */
[----:B------:R-:W-:Y:S01]  /*73d0*/  F2FP.SATFINITE.E4M3.F32.PACK_AB_MERGE_C R91, RZ, R91, RZ ;  /* 0x0000005bff5b723e */ /* 0x000fe200048070ff */
[----:B------:R0:W-:Y:S01]  /*73e0*/  @!P6 STG.E.U8 desc[UR16][R6.64+0x1], R5 ;  /* 0x000001050600e986 */ /* 0x0001e2000c101110 */
[C---:B------:R-:W-:Y:S01]  /*73f0*/  ISETP.LT.OR P6, PT, R33.reuse, 0xa, !P1 ;  /* 0x0000000a2100780c */ /* 0x040fe20004fc1670 */
[----:B------:R-:W-:Y:S01]  /*7400*/  FMUL R18, R18, R8 ;  /* 0x0000000812127220 */ /* 0x000fe20000400000 */
[----:B------:R-:W-:Y:S01]  /*7410*/  F2FP.SATFINITE.E4M3.F32.PACK_AB_MERGE_C R21, RZ, R21, RZ ;  /* 0x00000015ff15723e */ /* 0x000fe200048070ff */
[----:B------:R1:W-:Y:S01]  /*7420*/  @!P2 STG.E.U8 desc[UR16][R10.64+0x9], R13 ;  /* 0x0000090d0a00a986 */ /* 0x0003e2000c101110 */
[----:B------:R-:W-:-:S02]  /*7430*/  ISETP.LT.OR P2, PT, R33, 0x12, !P0 ;  /* 0x000000122100780c */ /* 0x000fc40004741670 */
[----:B------:R-:W-:Y:S01]  /*7440*/  F2FP.SATFINITE.E4M3.F32.PACK_AB_MERGE_C R89, RZ, R89, RZ ;  /* 0x00000059ff59723e */ /* 0x000fe200048070ff */
[----:B------:R-:W-:Y:S01]  /*7450*/  @!P5 STG.E.U8 desc[UR16][R10.64+0x8], R107 ;  /* 0x0000086b0a00d986 */ /* 0x000fe2000c101110 */
[C---:B------:R-:W-:Y:S02]  /*7460*/  ISETP.LT.OR P5, PT, R33.reuse, 0x11, !P0 ;  /* 0x000000112100780c */ /* 0x040fe400047a1670 */
[----:B------:R-:W-:Y:S01]  /*7470*/  F2FP.SATFINITE.E4M3.F32.PACK_AB_MERGE_C R23, RZ, R23, RZ ;  /* 0x00000017ff17723e */ /* 0x000fe200048070ff */
[----:B------:R-:W-:Y:S01]  /*7480*/  @!P4 STG.E.U8 desc[UR16][R6.64+0x8], R109 ;  /* 0x0000086d0600c986 */ /* 0x000fe2000c101110 */
[----:B0-----:R-:W-:Y:S02]  /*7490*/  F2FP.SATFINITE.E4M3.F32.PACK_AB_MERGE_C R5, RZ, R102, RZ ;  /* 0x00000066ff05723e */ /* 0x001fe400048070ff */
[C---:B------:R-:W-:Y:S02]  /*74a0*/  ISETP.LT.OR P4, PT, R33.reuse, 0x11, !P1 ;  /* 0x000000112100780c */ /* 0x040fe40004f81670 */
[----:B-1----:R-:W-:Y:S01]  /*74b0*/  F2FP.SATFINITE.E4M3.F32.PACK_AB_MERGE_C R13, RZ, R98, RZ ;  /* 0x00000062ff0d723e */ /* 0x002fe200048070ff */
[----:B------:R0:W-:Y:S01]  /*74c0*/  @!P6 STG.E.U8 desc[UR16][R6.64+0x9], R5 ;  /* 0x000009050600e986 */ /* 0x0001e2000c101110 */
[----:B------:R-:W-:-:S02]  /*74d0*/  ISETP.LT.OR P6, PT, R33, 0x12, !P1 ;  /* 0x000000122100780c */ /* 0x000fc40004fc1670 */
[----:B------:R-:W-:Y:S01]  /*74e0*/  F2FP.SATFINITE.E4M3.F32.PACK_AB_MERGE_C R17, RZ, R17, RZ ;  /* 0x00000011ff11723e */ /* 0x000fe200048070ff */
[----:B------:R1:W-:Y:S01]  /*74f0*/  @!P2 STG.E.U8 desc[UR16][R10.64+0x11], R13 ;  /* 0x0000110d0a00a986 */ /* 0x0003e2000c101110 */
[C---:B------:R-:W-:Y:S02]  /*7500*/  ISETP.LT.OR P2, PT, R33.reuse, 0x1a, !P0 ;  /* 0x0000001a2100780c */ /* 0x040fe40004741670 */
[----:B------:R-:W-:Y:S01]  /*7510*/  F2FP.SATFINITE.E4M3.F32.PACK_AB_MERGE_C R19, RZ, R19, RZ ;  /* 0x00000013ff13723e */ /* 0x000fe200048070ff */
[----:B------:R-:W-:Y:S01]  /*7520*/  @!P5 STG.E.U8 desc[UR16][R10.64+0x10], R105 ;  /* 0x000010690a00d986 */ /* 0x000fe2000c101110 */
[----:B------:R-:W-:Y:S02]  /*7530*/  ISETP.LT.OR P5, PT, R33, 0x19, !P0 ;  /* 0x000000192100780c */ /* 0x000fe400047a1670 */
[----:B------:R-:W-:Y:S01]  /*7540*/  F2FP.SATFINITE.E4M3.F32.PACK_AB_MERGE_C R15, RZ, R18, RZ ;  /* 0x00000012ff0f723e */ /* 0x000fe200048070ff */
[----:B------:R-:W-:Y:S01]  /*7550*/  @!P4 STG.E.U8 desc[UR16][R6.64+0x10], R103 ;  /* 0x000010670600c986 */ /* 0x000fe2000c101110 */
[----:B0-----:R-:W-:-:S02]  /*7560*/  F2FP.SATFINITE.E4M3.F32.PACK_AB_MERGE_C R5, RZ, R100, RZ ;  /* 0x00000064ff05723e */ /* 0x001fc400048070ff */
[C---:B------:R-:W-:Y:S02]  /*7570*/  ISETP.LT.OR P4, PT, R33.reuse, 0x19, !P1 ;  /* 0x000000192100780c */ /* 0x040fe40004f81670 */
[----:B-1----:R-:W-:Y:S01]  /*7580*/  F2FP.SATFINITE.E4M3.F32.PACK_AB_MERGE_C R13, RZ, R96, RZ ;  /* 0x00000060ff0d723e */ /* 0x002fe200048070ff */
[----:B------:R0:W-:Y:S01]  /*7590*/  @!P6 STG.E.U8 desc[UR16][R6.64+0x11], R5 ;  /* 0x000011050600e986 */ /* 0x0001e2000c101110 */
[----:B------:R-:W-:-:S03]  /*75a0*/  ISETP.LT.OR P6, PT, R33, 0x1a, !P1 ;  /* 0x0000001a2100780c */ /* 0x000fc60004fc1670 */
[----:B------:R1:W-:Y:S01]  /*75b0*/  @!P2 STG.E.U8 desc[UR16][R10.64+0x19], R13 ;  /* 0x0000190d0a00a986 */ /* 0x0003e2000c101110 */
[----:B------:R-:W-:-:S03]  /*75c0*/  ISETP.LT.OR P2, PT, R33, 0x22, !P0 ;  /* 0x000000222100780c */ /* 0x000fc60004741670 */
[----:B------:R-:W-:Y:S01]  /*75d0*/  @!P5 STG.E.U8 desc[UR16][R10.64+0x18], R101 ;  /* 0x000018650a00d986 */ /* 0x000fe2000c101110 */
[C---:B------:R-:W-:Y:S02]  /*75e0*/  ISETP.LT.OR P5, PT, R33.reuse, 0x21, !P0 ;  /* 0x000000212100780c */ /* 0x040fe400047a1670 */
[----:B0-----:R-:W-:Y:S01]  /*75f0*/  F2FP.SATFINITE.E4M3.F32.PACK_AB_MERGE_C R5, RZ, R94, RZ ;  /* 0x0000005eff05723e */ /* 0x001fe200048070ff */
[----:B------:R-:W-:Y:S01]  /*7600*/  @!P4 STG.E.U8 desc[UR16][R6.64+0x18], R99 ;  /* 0x000018630600c986 */ /* 0x000fe2000c101110 */
        /* <DEDUP_REMOVED lines=25> */
[C---:B------:R-:W-:Y:S02]  /*77a0*/  ISETP.LT.OR P2, PT, R33.reuse, 0x39, !P0 ;  /* 0x000000392100780c */ /* 0x040fe40004741670 */
[C---:B------:R-:W-:Y:S01]  /*77b0*/  ISETP.LT.OR P0, PT, R33.reuse, 0x3a, !P0 ;  /* 0x0000003a2100780c */ /* 0x040fe20004701670 */
[----:B------:R1:W-:Y:S01]  /*77c0*/  @!P5 STG.E.U8 desc[UR16][R10.64+0x30], R89 ;  /* 0x000030590a00d986 */ /* 0x0003e2000c101110 */
[C---:B------:R-:W-:Y:S02]  /*77d0*/  ISETP.LT.OR P5, PT, R33.reuse, 0x39, !P1 ;  /* 0x000000392100780c */ /* 0x040fe40004fa1670 */
[----:B------:R-:W-:Y:S01]  /*77e0*/  ISETP.LT.OR P1, PT, R33, 0x3a, !P1 ;  /* 0x0000003a2100780c */ /* 0x000fe20004f21670 */
[----:B------:R1:W-:Y:S01]  /*77f0*/  @!P4 STG.E.U8 desc[UR16][R6.64+0x30], R23 ;  /* 0x000030170600c986 */ /* 0x0003e2000c101110 */
[----:B0-----:R-:W-:-:S05]  /*7800*/  F2FP.SATFINITE.E4M3.F32.PACK_AB_MERGE_C R5, RZ, R20, RZ ;  /* 0x00000014ff05723e */ /* 0x001fca00048070ff */
[----:B------:R1:W-:Y:S04]  /*7810*/  @!P6 STG.E.U8 desc[UR16][R6.64+0x31], R5 ;  /* 0x000031050600e986 */ /* 0x0003e8000c101110 */
[----:B------:R1:W-:Y:S04]  /*7820*/  @!P2 STG.E.U8 desc[UR16][R10.64+0x38], R17 ;  /* 0x000038110a00a986 */ /* 0x0003e8000c101110 */
[----:B------:R1:W-:Y:S04]  /*7830*/  @!P0 STG.E.U8 desc[UR16][R10.64+0x39], R13 ;  /* 0x0000390d0a008986 */ /* 0x0003e8000c101110 */
[----:B------:R1:W-:Y:S04]  /*7840*/  @!P5 STG.E.U8 desc[UR16][R6.64+0x38], R19 ;  /* 0x000038130600d986 */ /* 0x0003e8000c101110 */
[----:B------:R1:W-:Y:S02]  /*7850*/  @!P1 STG.E.U8 desc[UR16][R6.64+0x39], R15 ;  /* 0x0000390f06009986 */ /* 0x0003e4000c101110 */
.L_x_162:
[----:B------:R-:W-:Y:S05]  /*7860*/  BSYNC B0 ;  /* 0x0000000000007941 */ /* 0x000fea0003800000 */
.L_x_32:
[----:B------:R-:W-:Y:S01]  /*7870*/  ULDC UR6, c[0x0][0xc] ;  /* 0x0000030000067ab9 */ /* 0x000fe20000000800 */
[----:B------:R-:W-:Y:S01]  /*7880*/  ULDC UR7, c[0x0][0x10] ;  /* 0x0000040000077ab9 */ /* 0x000fe20000000800 */
[----:B01---5:R-:W0:Y:S01]  /*7890*/  LDC R5, c[0x0][0x14] ;  /* 0x00000500ff057b82 */ /* 0x023e220000000800 */
[----:B------:R-:W-:Y:S01]  /*78a0*/  UIMAD.WIDE.U32 UR6, UR6, UR7, URZ ;  /* 0x00000007060672a5 */ /* 0x000fe2000f8e003f */
[----:B------:R-:W-:Y:S01]  /*78b0*/  PRMT R6, RZ, 0x7610, R6 ;  /* 0x00007610ff067816 */ /* 0x000fe20000000006 */
[----:B------:R-:W-:-:S04]  /*78c0*/  IMAD.MOV.U32 R7, RZ, RZ, -0x1 ;  /* 0xffffffffff077424 */ /* 0x000fc800078e00ff */
[----:B0-----:R-:W-:-:S04]  /*78d0*/  IMAD.WIDE.U32 R2, R5, UR6, R2 ;  /* 0x0000000605027c25 */ /* 0x001fc8000f8e0002 */
[----:B------:R-:W-:Y:S01]  /*78e0*/  IMAD R5, R5, UR7, RZ ;  /* 0x0000000705057c24 */ /* 0x000fe2000f8e02ff */
[----:B------:R-:W-:Y:S02]  /*78f0*/  ULDC.64 UR6, c[0x0][0x650] ;  /* 0x0001940000067ab9 */ /* 0x000fe40000000a00 */
[----:B------:R-:W-:Y:S01]  /*7900*/  ISETP.GE.U32.AND P0, PT, R2, UR6, PT ;  /* 0x0000000602007c0c */ /* 0x000fe2000bf06070 */
[----:B------:R-:W-:Y:S02]  /*7910*/  IMAD.IADD R3, R3, 0x1, R5 ;  /* 0x0000000103037824 */ /* 0x000fe400078e0205 */
[----:B------:R-:W-:-:S03]  /*7920*/  IMAD.MOV.U32 R5, RZ, RZ, -0x1 ;  /* 0xffffffffff057424 */ /* 0x000fc600078e00ff */
[----:B------:R-:W-:-:S13]  /*7930*/  ISETP.GE.U32.AND.EX P0, PT, R3, UR7, PT, P0 ;  /* 0x0000000703007c0c */ /* 0x000fda000bf06100 */
[----:B------:R-:W-:Y:S05]  /*7940*/  @P0 BRA `(.L_x_163) ;  /* 0x0000000400600947 */ /* 0x000fea0003800000 */
[----:B------:R-:W0:Y:S01]  /*7950*/  S2R R20, SR_CTAID.X ;  /* 0x0000000000147919 */ /* 0x000e220000002500 */
[----:B------:R-:W1:Y:S01]  /*7960*/  LDC.64 R14, c[0x0][0x628] ;  /* 0x00018a00ff0e7b82 */ /* 0x000e620000000a00 */
[----:B------:R-:W-:Y:S01]  /*7970*/  ULDC UR6, c[0x0][0x150] ;  /* 0x0000540000067ab9 */ /* 0x000fe20000000800 */
[----:B--234-:R-:W-:Y:S01]  /*7980*/  IMAD.MOV.U32 R12, RZ, RZ, R2 ;  /* 0x000000ffff0c7224 */ /* 0x01cfe200078e0002 */
[----:B------:R-:W2:Y:S01]  /*7990*/  S2R R22, SR_CTAID.Y ;  /* 0x0000000000167919 */ /* 0x000ea20000002600 */
[----:B------:R-:W-:-:S04]  /*79a0*/  IMAD.MOV.U32 R13, RZ, RZ, R3 ;  /* 0x000000ffff0d7224 */ /* 0x000fc800078e0003 */
[----:B------:R-:W3:Y:S08]  /*79b0*/  LDC R23, c[0x0][0x144] ;  /* 0x00005100ff177b82 */ /* 0x000ef00000000800 */
[----:B------:R-:W4:Y:S08]  /*79c0*/  LDC R16, c[0x0][0x630] ;  /* 0x00018c00ff107b82 */ /* 0x000f300000000800 */
[----:B------:R-:W2:Y:S01]  /*79d0*/  LDC.64 R18, c[0x0][0x620] ;  /* 0x00018800ff127b82 */ /* 0x000ea20000000a00 */
[----:B-1----:R-:W-:-:S04]  /*79e0*/  ISETP.NE.U32.AND P0, PT, R14, RZ, PT ;  /* 0x000000ff0e00720c */ /* 0x002fc80003f05070 */
[----:B------:R-:W-:Y:S02]  /*79f0*/  ISETP.NE.AND.EX P0, PT, R15, RZ, PT, P0 ;  /* 0x000000ff0f00720c */ /* 0x000fe40003f05300 */
[----:B0-----:R-:W-:-:S05]  /*7a00*/  I2FP.F32.U32 R5, R20 ;  /* 0x0000001400057245 */ /* 0x001fca0000201000 */
[----:B------:R-:W-:-:S04]  /*7a10*/  FMUL R5, R5, UR6 ;  /* 0x0000000605057c20 */ /* 0x000fc80008400000 */
[----:B------:R0:W1:Y:S02]  /*7a20*/  F2I.U32.TRUNC.NTZ R21, R5 ;  /* 0x0000000500157305 */ /* 0x000064000020f000 */
[----:B---34-:R-:W-:Y:S05]  /*7a30*/  @!P0 BRA `(.L_x_164) ;  /* 0x0000000000288947 */ /* 0x018fea0003800000 */
[----:B0-----:R-:W0:Y:S02]  /*7a40*/  LDC R5, c[0x0][0x634] ;  /* 0x00018d00ff057b82 */ /* 0x001e240000000800 */
        /* <DEDUP_REMOVED lines=9> */
.L_x_164:
[-CC-:B------:R-:W-:Y:S01]  /*7ae0*/  SHF.R.U64 R17, R12, R16.reuse, R13.reuse ;  /* 0x000000100c117219 */ /* 0x180fe2000000120d */
[----:B------:R-:W3:Y:S01]  /*7af0*/  LDC.64 R28, c[0x0][0x640] ;  /* 0x00019000ff1c7b82 */ /* 0x000ee20000000a00 */
[----:B0-----:R-:W-:Y:S01]  /*7b00*/  SHF.R.U32.HI R5, RZ, R16, R13 ;  /* 0x00000010ff057219 */ /* 0x001fe2000001160d */
[----:B-1----:R-:W-:Y:S01]  /*7b10*/  IMAD.MOV R21, RZ, RZ, -R21 ;  /* 0x000000ffff157224 */ /* 0x002fe200078e0a15 */
[----:B------:R-:W-:Y:S01]  /*7b20*/  IADD3 R11, P0, RZ, -R17, RZ ;  /* 0x80000011ff0b7210 */ /* 0x000fe20007f1e0ff */
[----:B------:R-:W-:Y:S02]  /*7b30*/  ULDC UR6, c[0x0][0x154] ;  /* 0x0000550000067ab9 */ /* 0x000fe40000000800 */
[----:B------:R-:W-:Y:S02]  /*7b40*/  IMAD R23, R23, R21, R20 ;  /* 0x0000001517177224 */ /* 0x000fe400078e0214 */
[----:B------:R-:W0:Y:S01]  /*7b50*/  LDC R12, c[0x0][0x618] ;  /* 0x00018600ff0c7b82 */ /* 0x000e220000000800 */
[----:B------:R-:W-:-:S02]  /*7b60*/  IMAD.X R5, RZ, RZ, ~R5, P0 ;  /* 0x000000ffff057224 */ /* 0x000fc400000e0e05 */
[----:B--2---:R-:W-:-:S04]  /*7b70*/  IMAD.WIDE.U32 R6, R11, R18, R2 ;  /* 0x000000120b067225 */ /* 0x004fc800078e0002 */
[----:B------:R-:W-:Y:S01]  /*7b80*/  IMAD R10, R5, R18, RZ ;  /* 0x00000012050a7224 */ /* 0x000fe200078e02ff */
[----:B------:R-:W1:Y:S03]  /*7b90*/  LDC R24, c[0x0][0x608] ;  /* 0x00018200ff187b82 */ /* 0x000e660000000800 */
[----:B------:R-:W-:Y:S02]  /*7ba0*/  IMAD R5, R11, R19, R10 ;  /* 0x000000130b057224 */ /* 0x000fe400078e020a */
[----:B------:R-:W-:Y:S02]  /*7bb0*/  IMAD.MOV.U32 R11, RZ, RZ, 0x1 ;  /* 0x00000001ff0b7424 */ /* 0x000fe400078e00ff */
[----:B------:R-:W-:Y:S01]  /*7bc0*/  IMAD.IADD R5, R7, 0x1, R5 ;  /* 0x0000000107057824 */ /* 0x000fe200078e0205 */
[----:B------:R-:W2:Y:S01]  /*7bd0*/  LDC R26, c[0x0][0x658] ;  /* 0x00019600ff1a7b82 */ /* 0x000ea20000000800 */
[----:B------:R-:W-:-:S02]  /*7be0*/  I2FP.F32.U32 R7, R22 ;  /* 0x0000001600077245 */ /* 0x000fc40000201000 */
[----:B---3--:R-:W-:-:S03]  /*7bf0*/  ISETP.NE.U32.AND P0, PT, R28, RZ, PT ;  /* 0x000000ff1c00720c */ /* 0x008fc60003f05070 */
[----:B------:R-:W-:Y:S01]  /*7c00*/  FMUL R10, R7, UR6 ;  /* 0x00000006070a7c20 */ /* 0x000fe20008400000 */
[----:B------:R-:W-:Y:S01]  /*7c10*/  ISETP.NE.AND.EX P0, PT, R29, RZ, PT, P0 ;  /* 0x000000ff1d00720c */ /* 0x000fe20003f05300 */
[----:B------:R-:W3:Y:S01]  /*7c20*/  LDC R21, c[0x0][0x148] ;  /* 0x00005200ff157b82 */ /* 0x000ee20000000800 */
[-CC-:B0-----:R-:W-:Y:S01]  /*7c30*/  SHF.R.U64 R16, R6, R12.reuse, R5.reuse ;  /* 0x0000000c06107219 */ /* 0x181fe20000001205 */
[----:B------:R0:W4:Y:S01]  /*7c40*/  F2I.U32.TRUNC.NTZ R18, R10 ;  /* 0x0000000a00127305 */ /* 0x000122000020f000 */
[----:B------:R-:W-:Y:S01]  /*7c50*/  SHF.R.U32.HI R5, RZ, R12, R5 ;  /* 0x0000000cff057219 */ /* 0x000fe20000011605 */
[----:B------:R-:W-:-:S04]  /*7c60*/  IMAD.MOV.U32 R7, RZ, RZ, -0x1 ;  /* 0xffffffffff077424 */ /* 0x000fc800078e00ff */
[----:B------:R-:W0:Y:S01]  /*7c70*/  LDC R20, c[0x0][0x600] ;  /* 0x00018000ff147b82 */ /* 0x000e220000000800 */
[-CC-:B-1----:R-:W-:Y:S02]  /*7c80*/  SHF.R.U64 R14, R16, R24.reuse, R5.reuse ;  /* 0x00000018100e7219 */ /* 0x182fe40000001205 */
[----:B------:R-:W-:-:S05]  /*7c90*/  SHF.R.U32.HI R5, RZ, R24, R5 ;  /* 0x00000018ff057219 */ /* 0x000fca0000011605 */
[----:B------:R-:W1:Y:S01]  /*7ca0*/  LDC R27, c[0x0][0x648] ;  /* 0x00019200ff1b7b82 */ /* 0x000e620000000800 */
[-C--:B--2---:R-:W-:Y:S02]  /*7cb0*/  SHF.L.U32 R6, R7, R26.reuse, RZ ;  /* 0x0000001a07067219 */ /* 0x084fe400000006ff */
[-CC-:B------:R-:W-:Y:S02]  /*7cc0*/  SHF.R.U64 R19, R14, R26.reuse, R5.reuse ;  /* 0x0000001a0e137219 */ /* 0x180fe40000001205 */
[----:B------:R-:W-:Y:S02]  /*7cd0*/  SHF.R.U32.HI R7, RZ, R26, R5 ;  /* 0x0000001aff077219 */ /* 0x000fe40000011605 */
[----:B------:R-:W-:Y:S01]  /*7ce0*/  LOP3.LUT R25, RZ, R6, RZ, 0x33, !PT ;  /* 0x00000006ff197212 */ /* 0x000fe200078e33ff */
[----:B------:R-:W2:Y:S01]  /*7cf0*/  LDC R30, c[0x0][0x638] ;  /* 0x00018e00ff1e7b82 */ /* 0x000ea20000000800 */
[----:B------:R-:W-:Y:S01]  /*7d00*/  SHF.L.U32 R26, R11, R26, RZ ;  /* 0x0000001a0b1a7219 */ /* 0x000fe200000006ff */
[----:B------:R-:W-:-:S06]  /*7d10*/  IMAD.MOV.U32 R6, RZ, RZ, R19 ;  /* 0x000000ffff067224 */ /* 0x000fcc00078e0013 */
[----:B------:R-:W0:Y:S01]  /*7d20*/  LDC R31, c[0x0][0x610] ;  /* 0x00018400ff1f7b82 */ /* 0x000e220000000800 */
[----:B----4-:R-:W-:Y:S05]  /*7d30*/  @!P0 BRA `(.L_x_165) ;  /* 0x0000000000288947 */ /* 0x010fea0003800000 */
[----:B------:R-:W4:Y:S02]  /*7d40*/  LDC R6, c[0x0][0x64c] ;  /* 0x00019300ff067b82 */ /* 0x000f240000000800 */
[----:B----4-:R-:W-:-:S05]  /*7d50*/  IADD3 R5, P0, R19, R6, RZ ;  /* 0x0000000613057210 */ /* 0x010fca0007f1e0ff */
[----:B------:R-:W-:-:S04]  /*7d60*/  IMAD.X R15, RZ, RZ, R7, P0 ;  /* 0x000000ffff0f7224 */ /* 0x000fc800000e0607 */
[----:B------:R-:W-:-:S04]  /*7d70*/  IMAD.WIDE.U32 R6, R15, R28, RZ ;  /* 0x0000001c0f067225 */ /* 0x000fc800078e00ff */
[----:B0-----:R-:W-:-:S04]  /*7d80*/  IMAD.WIDE.U32 R10, P0, R5, R29, R6 ;  /* 0x0000001d050a7225 */ /* 0x001fc80007800006 */
[----:B------:R-:W-:-:S04]  /*7d90*/  IMAD.WIDE.U32 R6, R5, R28, RZ ;  /* 0x0000001c05067225 */ /* 0x000fc800078e00ff */
[----:B------:R-:W-:Y:S01]  /*7da0*/  IMAD.X R13, RZ, RZ, RZ, P0 ;  /* 0x000000ffff0d7224 */ /* 0x000fe200000e06ff */
[----:B------:R-:W-:Y:S01]  /*7db0*/  IADD3 RZ, P0, R7, R10, RZ ;  /* 0x0000000a07ff7210 */ /* 0x000fe20007f1e0ff */
[----:B------:R-:W-:-:S04]  /*7dc0*/  IMAD.MOV.U32 R12, RZ, RZ, R11 ;  /* 0x000000ffff0c7224 */ /* 0x000fc800078e000b */
[----:B------:R-:W-:-:S08]  /*7dd0*/  IMAD.WIDE.U32.X R6, R15, R29, R12, P0 ;  /* 0x0000001d0f067225 */ /* 0x000fd000000e040c */
.L_x_165:
[----:B-1----:R-:W-:Y:S01]  /*7de0*/  SHF.R.U64 R5, R6, R27, R7 ;  /* 0x0000001b06057219 */ /* 0x002fe20000001207 */
[----:B0-----:R-:W-:Y:S01]  /*7df0*/  VIADD R7, R20, 0xffffffff ;  /* 0xffffffff14077836 */ /* 0x001fe20000000000 */
[----:B------:R-:W-:Y:S01]  /*7e00*/  LOP3.LUT R32, R14, R25, RZ, 0xc0, !PT ;  /* 0x000000190e207212 */ /* 0x000fe200078ec0ff */
[----:B------:R-:W-:Y:S02]  /*7e10*/  IMAD.MOV R18, RZ, RZ, -R18 ;  /* 0x000000ffff127224 */ /* 0x000fe400078e0a12 */
[----:B------:R-:W-:Y:S01]  /*7e20*/  IMAD.MOV R6, RZ, RZ, -R5 ;  /* 0x000000ffff067224 */ /* 0x000fe200078e0a05 */
[----:B------:R-:W-:Y:S01]  /*7e30*/  LOP3.LUT R16, R16, R7, RZ, 0xc0, !PT ;  /* 0x0000000710107212 */ /* 0x000fe200078ec0ff */
[----:B------:R-:W-:Y:S02]  /*7e40*/  IMAD R32, R26, R5, R32 ;  /* 0x000000051a207224 */ /* 0x000fe400078e0220 */
[----:B---3--:R-:W-:Y:S02]  /*7e50*/  @P3 IMAD R23, R21, R18, R22 ;  /* 0x0000001215173224 */ /* 0x008fe400078e0216 */
[----:B--2---:R-:W-:-:S02]  /*7e60*/  IMAD R5, R6, R30, R19 ;  /* 0x0000001e06057224 */ /* 0x004fc400078e0213 */
[----:B------:R-:W-:Y:S02]  /*7e70*/  IMAD R32, R32, R31, R23 ;  /* 0x0000001f20207224 */ /* 0x000fe400078e0217 */
[----:B------:R-:W-:Y:S02]  /*7e80*/  IMAD R5, R5, R20, R16 ;  /* 0x0000001405057224 */ /* 0x000fe400078e0210 */
[----:B------:R-:W-:-:S03]  /*7e90*/  IMAD.MOV.U32 R6, RZ, RZ, 0x1 ;  /* 0x00000001ff067424 */ /* 0x000fc600078e00ff */
[----:B------:R-:W-:Y:S02]  /*7ea0*/  SEL R7, R5, R32, !P3 ;  /* 0x0000002005077207 */ /* 0x000fe40005800000 */
[----:B------:R-:W-:Y:S01]  /*7eb0*/  SEL R32, R32, R5, !P3 ;  /* 0x0000000520207207 */ /* 0x000fe20005800000 */
[----:B------:R-:W-:-:S07]  /*7ec0*/  IMAD.MOV.U32 R5, RZ, RZ, R17 ;  /* 0x000000ffff057224 */ /* 0x000fce00078e0011 */
.L_x_163:
[----:B------:R-:W-:Y:S01]  /*7ed0*/  LOP3.LUT P0, RZ, R6, 0xff, RZ, 0xc0, !PT ;  /* 0x000000ff06ff7812 */ /* 0x000fe2000780c0ff */
[----:B------:R-:W-:-:S12]  /*7ee0*/  IMAD.MOV.U32 R6, RZ, RZ, R32 ;  /* 0x000000ffff067224 */ /* 0x000fd800078e0020 */
[----:B------:R-:W-:Y:S05]  /*7ef0*/  @P0 BRA `(.L_x_166) ;  /* 0xffffff9000a40947 */ /* 0x000fea000383ffff */
[----:B------:R-:W-:Y:S05]  /*7f00*/  EXIT ;  /* 0x000000000000794d */ /* 0x000fea0003800000 */
.L_x_4:
[----:B0-----:R-:W-:Y:S01]  /*7f10*/  ULDC.64 UR4, c[0x0][0x650] ;  /* 0x0001940000047ab9 */ /* 0x001fe20000000a00 */
        /* <DEDUP_REMOVED lines=25> */
.L_x_168:
[--C-:B------:R-:W-:Y:S01]  /*80b0*/  SHF.R.U64 R16, R14, R18, R15.reuse ;  /* 0x000000120e107219 */ /* 0x100fe2000000120f */
[----:B------:R-:W0:Y:S01]  /*80c0*/  LDC R22, c[0x0][0x618] ;  /* 0x00018600ff167b82 */ /* 0x000e220000000800 */
[----:B------:R-:W-:Y:S01]  /*80d0*/  I2FP.F32.U32 R7, R8 ;  /* 0x0000000800077245 */ /* 0x000fe20000201000 */
[----:B------:R-:W-:Y:S01]  /*80e0*/  ULDC UR4, c[0x0][0x150] ;  /* 0x0000540000047ab9 */ /* 0x000fe20000000800 */
[----:B------:R-:W-:Y:S02]  /*80f0*/  SHF.R.U32.HI R6, RZ, R18, R15 ;  /* 0x00000012ff067219 */ /* 0x000fe4000001160f */
[----:B------:R-:W-:Y:S01]  /*8100*/  IADD3 R9, P0, RZ, -R16, RZ ;  /* 0x80000010ff097210 */ /* 0x000fe20007f1e0ff */
[----:B------:R-:W-:Y:S01]  /*8110*/  FMUL R13, R7, UR4 ;  /* 0x00000004070d7c20 */ /* 0x000fe20008400000 */
[----:B------:R-:W-:Y:S01]  /*8120*/  ULDC UR4, c[0x0][0x154] ;  /* 0x0000550000047ab9 */ /* 0x000fe20000000800 */
[----:B------:R-:W1:Y:S02]  /*8130*/  LDC.64 R24, c[0x0][0x640] ;  /* 0x00019000ff187b82 */ /* 0x000e640000000a00 */
[----:B------:R-:W-:-:S02]  /*8140*/  IMAD.X R11, RZ, RZ, ~R6, P0 ;  /* 0x000000ffff0b7224 */ /* 0x000fc400000e0e06 */
[----:B------:R-:W2:Y:S01]  /*8150*/  F2I.U32.TRUNC.NTZ R13, R13 ;  /* 0x0000000d000d7305 */ /* 0x000ea2000020f000 */
[----:B------:R-:W-:-:S03]  /*8160*/  IMAD.WIDE.U32 R6, R9, R20, R2 ;  /* 0x0000001409067225 */ /* 0x000fc600078e0002 */
[----:B------:R-:W3:Y:S01]  /*8170*/  LDC R15, c[0x0][0x144] ;  /* 0x00005100ff0f7b82 */ /* 0x000ee20000000800 */
[----:B------:R-:W-:-:S04]  /*8180*/  IMAD R12, R11, R20, RZ ;  /* 0x000000140b0c7224 */ /* 0x000fc800078e02ff */
[----:B------:R-:W-:Y:S02]  /*8190*/  IMAD R9, R9, R21, R12 ;  /* 0x0000001509097224 */ /* 0x000fe400078e020c */
[----:B------:R-:W-:Y:S01]  /*81a0*/  IMAD.MOV.U32 R12, RZ, RZ, -0x1 ;  /* 0xffffffffff0c7424 */ /* 0x000fe200078e00ff */
[----:B------:R-:W4:Y:S01]  /*81b0*/  LDC R18, c[0x0][0x608] ;  /* 0x00018200ff127b82 */ /* 0x000f220000000800 */
[----:B------:R-:W-:Y:S01]  /*81c0*/  IMAD.IADD R7, R7, 0x1, R9 ;  /* 0x0000000107077824 */ /* 0x000fe200078e0209 */
[----:B------:R-:W-:-:S04]  /*81d0*/  I2FP.F32.U32 R9, R10 ;  /* 0x0000000a00097245 */ /* 0x000fc80000201000 */
[-C--:B0-----:R-:W-:Y:S01]  /*81e0*/  SHF.R.U64 R14, R6, R22.reuse, R7 ;  /* 0x00000016060e7219 */ /* 0x081fe20000001207 */
[----:B--2---:R-:W-:Y:S01]  /*81f0*/  IMAD.MOV R6, RZ, RZ, -R13 ;  /* 0x000000ffff067224 */ /* 0x004fe200078e0a0d */
[----:B------:R-:W0:Y:S01]  /*8200*/  LDC R11, c[0x0][0x658] ;  /* 0x00019600ff0b7b82 */ /* 0x000e220000000800 */
[----:B-1----:R-:W-:Y:S01]  /*8210*/  ISETP.NE.U32.AND P0, PT, R24, RZ, PT ;  /* 0x000000ff1800720c */ /* 0x002fe20003f05070 */
[----:B------:R-:W-:Y:S01]  /*8220*/  FMUL R9, R9, UR4 ;  /* 0x0000000409097c20 */ /* 0x000fe20008400000 */
[----:B------:R-:W-:Y:S02]  /*8230*/  SHF.R.U32.HI R7, RZ, R22, R7 ;  /* 0x00000016ff077219 */ /* 0x000fe40000011607 */
[----:B------:R-:W-:-:S03]  /*8240*/  ISETP.NE.AND.EX P0, PT, R25, RZ, PT, P0 ;  /* 0x000000ff1900720c */ /* 0x000fc60003f05300 */
[----:B------:R-:W1:Y:S01]  /*8250*/  LDC R21, c[0x0][0x148] ;  /* 0x00005200ff157b82 */ /* 0x000e620000000800 */
[----:B---3--:R-:W-:Y:S02]  /*8260*/  IMAD R22, R15, R6, R8 ;  /* 0x000000060f167224 */ /* 0x008fe400078e0208 */
[----:B------:R-:W-:-:S05]  /*8270*/  IMAD.MOV.U32 R8, RZ, RZ, 0x1 ;  /* 0x00000001ff087424 */ /* 0x000fca00078e00ff */
[----:B------:R-:W2:Y:S01]  /*8280*/  LDC R20, c[0x0][0x600] ;  /* 0x00018000ff147b82 */ /* 0x000ea20000000800 */
[-CC-:B----4-:R-:W-:Y:S02]  /*8290*/  SHF.R.U64 R17, R14, R18.reuse, R7.reuse ;  /* 0x000000120e117219 */ /* 0x190fe40000001207 */
[----:B------:R-:W-:Y:S02]  /*82a0*/  SHF.R.U32.HI R6, RZ, R18, R7 ;  /* 0x00000012ff067219 */ /* 0x000fe40000011607 */
[----:B------:R3:W4:Y:S03]  /*82b0*/  F2I.U32.TRUNC.NTZ R18, R9 ;  /* 0x0000000900127305 */ /* 0x000726000020f000 */
[----:B------:R-:W1:Y:S01]  /*82c0*/  LDC R23, c[0x0][0x648] ;  /* 0x00019200ff177b82 */ /* 0x000e620000000800 */
[-C--:B0-----:R-:W-:Y:S02]  /*82d0*/  SHF.R.U64 R19, R17, R11.reuse, R6 ;  /* 0x0000000b11137219 */ /* 0x081fe40000001206 */
[----:B------:R-:W-:-:S02]  /*82e0*/  SHF.L.U32 R12, R12, R11, RZ ;  /* 0x0000000b0c0c7219 */ /* 0x000fc400000006ff */
[-C--:B------:R-:W-:Y:S01]  /*82f0*/  SHF.R.U32.HI R7, RZ, R11.reuse, R6 ;  /* 0x0000000bff077219 */ /* 0x080fe20000011606 */
[----:B------:R-:W-:Y:S01]  /*8300*/  IMAD.MOV.U32 R6, RZ, RZ, R19 ;  /* 0x000000ffff067224 */ /* 0x000fe200078e0013 */
[----:B------:R-:W-:Y:S01]  /*8310*/  SHF.L.U32 R27, R8, R11, RZ ;  /* 0x0000000b081b7219 */ /* 0x000fe200000006ff */
[----:B------:R-:W0:Y:S01]  /*8320*/  LDC R26, c[0x0][0x638] ;  /* 0x00018e00ff1a7b82 */ /* 0x000e220000000800 */
[----:B------:R-:W-:-:S07]  /*8330*/  LOP3.LUT R28, RZ, R12, RZ, 0x33, !PT ;  /* 0x0000000cff1c7212 */ /* 0x000fce00078e33ff */
[----:B------:R-:W0:Y:S01]  /*8340*/  LDC R29, c[0x0][0x610] ;  /* 0x00018400ff1d7b82 */ /* 0x000e220000000800 */
[----:B---34-:R-:W-:Y:S05]  /*8350*/  @!P0 BRA `(.L_x_169) ;  /* 0x0000000000288947 */ /* 0x018fea0003800000 */
        /* <DEDUP_REMOVED lines=10> */
.L_x_169:
[----:B-1----:R-:W-:Y:S01]  /*8400*/  SHF.R.U64 R7, R6, R23, R7 ;  /* 0x0000001706077219 */ /* 0x002fe20000001207 */
[----:B--2---:R-:W-:Y:S01]  /*8410*/  VIADD R9, R20, 0xffffffff ;  /* 0xffffffff14097836 */ /* 0x004fe20000000000 */
[----:B------:R-:W-:Y:S01]  /*8420*/  LOP3.LUT R6, R17, R28, RZ, 0xc0, !PT ;  /* 0x0000001c11067212 */ /* 0x000fe200078ec0ff */
[----:B------:R-:W-:Y:S02]  /*8430*/  IMAD.MOV R18, RZ, RZ, -R18 ;  /* 0x000000ffff127224 */ /* 0x000fe400078e0a12 */
[----:B------:R-:W-:Y:S02]  /*8440*/  IMAD.MOV R8, RZ, RZ, -R7 ;  /* 0x000000ffff087224 */ /* 0x000fe400078e0a07 */
[----:B------:R-:W-:Y:S01]  /*8450*/  IMAD R11, R27, R7, R6 ;  /* 0x000000071b0b7224 */ /* 0x000fe200078e0206 */
[----:B------:R-:W-:Y:S01]  /*8460*/  LOP3.LUT R7, R14, R9, RZ, 0xc0, !PT ;  /* 0x000000090e077212 */ /* 0x000fe200078ec0ff */
[----:B------:R-:W-:Y:S02]  /*8470*/  @P3 IMAD R22, R21, R18, R10 ;  /* 0x0000001215163224 */ /* 0x000fe400078e020a */
[----:B0-----:R-:W-:-:S02]  /*8480*/  IMAD R6, R8, R26, R19 ;  /* 0x0000001a08067224 */ /* 0x001fc400078e0213 */
[----:B------:R-:W-:Y:S02]  /*8490*/  IMAD R11, R11, R29, R22 ;  /* 0x0000001d0b0b7224 */ /* 0x000fe400078e0216 */
[----:B------:R-:W-:Y:S02]  /*84a0*/  IMAD R6, R6, R20, R7 ;  /* 0x0000001406067224 */ /* 0x000fe400078e0207 */
[----:B------:R-:W-:-:S03]  /*84b0*/  IMAD.MOV.U32 R8, RZ, RZ, 0x1 ;  /* 0x00000001ff087424 */ /* 0x000fc600078e00ff */
[----:B------:R-:W-:Y:S02]  /*84c0*/  SEL R14, R6, R11, !P3 ;  /* 0x0000000b060e7207 */ /* 0x000fe40005800000 */
[----:B------:R-:W-:Y:S01]  /*84d0*/  SEL R11, R11, R6, !P3 ;  /* 0x000000060b0b7207 */ /* 0x000fe20005800000 */
[----:B------:R-:W-:Y:S01]  /*84e0*/  IMAD.MOV.U32 R6, RZ, RZ, R16 ;  /* 0x000000ffff067224 */ /* 0x000fe200078e0010 */
[----:B------:R-:W-:-:S07]  /*84f0*/  PRMT R7, R8, 0x7610, R7 ;  /* 0x0000761008077816 */ /* 0x000fce0000000007 */
.L_x_167:
[----:B------:R-:W-:-:S08]  /*8500*/  NOP ;  /* 0x0000000000007918 */ /* 0x000fd00000000000 */
[----:B------:R-:W0:-:S00]  /*8510*/  USETMAXREG.DEALLOC.CTAPOOL 0x28 ;  /* 0x00000028000079c8 */ /* 0x000e0000080e0500 */
[----:B0-----:R-:W-:-:S13]  /*8520*/  ISETP.NE.AND P0, PT, R5, RZ, PT ;  /* 0x000000ff0500720c */ /* 0x001fda0003f05270 */
[----:B------:R-:W-:Y:S05]  /*8530*/  @P0 EXIT ;  /* 0x000000000000094d */ /* 0x000fea0003800000 */
[----:B------:R-:W-:Y:S01]  /*8540*/  LOP3.LUT P0, RZ, R7, 0xff, RZ, 0xc0, !PT ;  /* 0x000000ff07ff7812 */ /* 0x000fe2000780c0ff */
[----:B------:R-:W-:Y:S02]  /*8550*/  IMAD.MOV.U32 R5, RZ, RZ, 0x1 ;  /* 0x00000001ff057424 */ /* 0x000fe400078e00ff */
[----:B------:R-:W-:-:S10]  /*8560*/  IMAD.MOV.U32 R13, RZ, RZ, RZ ;  /* 0x000000ffff0d7224 */ /* 0x000fd400078e00ff */
[----:B------:R-:W-:Y:S05]  /*8570*/  @!P0 BRA `(.L_x_170) ;  /* 0x0000000c00308947 */ /* 0x000fea0003800000 */
[----:B------:R-:W0:Y:S01]  /*8580*/  LDC R5, c[0x0][0x28c] ;  /* 0x0000a300ff057b82 */ /* 0x000e220000000800 */
[----:B------:R-:W-:Y:S01]  /*8590*/  ULDC UR5, c[0x0][0x600] ;  /* 0x0001800000057ab9 */ /* 0x000fe20000000800 */
[----:B------:R-:W-:Y:S01]  /*85a0*/  ULDC UR4, c[0x0][0xc] ;  /* 0x0000030000047ab9 */ /* 0x000fe20000000800 */
[----:B------:R-:W-:Y:S01]  /*85b0*/  UIADD3 UR16, UR5, -0x1, URZ ;  /* 0xffffffff05107890 */ /* 0x000fe2000fffe03f */
[C---:B------:R-:W-:Y:S01]  /*85c0*/  LOP3.LUT P2, RZ, R0.reuse, 0x7f, RZ, 0xc0, !PT ;  /* 0x0000007f00ff7812 */ /* 0x040fe2000784c0ff */
[----:B------:R-:W-:Y:S01]  /*85d0*/  ULDC UR6, c[0x0][0x658] ;  /* 0x0001960000067ab9 */ /* 0x000fe20000000800 */
[----:B------:R-:W-:Y:S01]  /*85e0*/  ULDC UR5, c[0x0][0x10] ;  /* 0x0000040000057ab9 */ /* 0x000fe20000000800 */
[----:B------:R-:W-:Y:S01]  /*85f0*/  UMOV UR7, 0xffffffff ;  /* 0xffffffff00077882 */ /* 0x000fe20000000000 */
[----:B------:R-:W-:Y:S01]  /*8600*/  UMOV UR8, 0x1 ;  /* 0x0000000100087882 */ /* 0x000fe20000000000 */
[----:B------:R-:W-:Y:S01]  /*8610*/  UIMAD.WIDE.U32 UR4, UR4, UR5, URZ ;  /* 0x00000005040472a5 */ /* 0x000fe2000f8e003f */
[----:B------:R-:W-:Y:S01]  /*8620*/  LOP3.LUT P0, RZ, R0, 0x1f, RZ, 0xc0, !PT ;  /* 0x0000001f00ff7812 */ /* 0x000fe2000780c0ff */
[----:B------:R-:W-:Y:S01]  /*8630*/  USHF.L.U32 UR7, UR7, UR6, URZ ;  /* 0x0000000607077299 */ /* 0x000fe2000800063f */
[----:B------:R-:W-:Y:S01]  /*8640*/  BSSY B0, `(.L_x_170) ;  /* 0x00000bf000007945 */ /* 0x000fe20003800000 */
[----:B------:R-:W-:Y:S01]  /*8650*/  USHF.L.U32 UR18, UR8, UR6, URZ ;  /* 0x0000000608127299 */ /* 0x000fe2000800063f */
[----:B------:R-:W-:Y:S01]  /*8660*/  IMAD.MOV.U32 R15, RZ, RZ, 0x1 ;  /* 0x00000001ff0f7424 */ /* 0x000fe200078e00ff */
[----:B------:R-:W-:Y:S01]  /*8670*/  LOP3.LUT R16, R4, 0x2, RZ, 0xfc, !PT ;  /* 0x0000000204107812 */ /* 0x000fe200078efcff */
[----:B------:R-:W-:Y:S01]  /*8680*/  ULDC UR6, c[0x0][0x14] ;  /* 0x0000050000067ab9 */ /* 0x000fe20000000800 */
[----:B------:R-:W-:Y:S01]  /*8690*/  PLOP3.LUT P0, PT, P0, P2, PT, 0x8a, 0x0 ;  /* 0x000000000000781c */ /* 0x000fe20000705172 */
[----:B------:R-:W-:Y:S01]  /*86a0*/  UIMAD.WIDE.U32 UR20, UR4, UR6, URZ ;  /* 0x00000006041472a5 */ /* 0x000fe2000f8e003f */
[----:B------:R-:W-:Y:S01]  /*86b0*/  IMAD.MOV.U32 R13, RZ, RZ, RZ ;  /* 0x000000ffff0d7224 */ /* 0x000fe200078e00ff */
[----:B------:R-:W-:-:S02]  /*86c0*/  UIMAD UR13, UR5, UR6, URZ ;  /* 0x00000006050d72a4 */ /* 0x000fc4000f8e023f */
[----:B------:R-:W-:Y:S01]  /*86d0*/  ULOP3.LUT UR17, URZ, UR7, URZ, 0x33, !UPT ;  /* 0x000000073f117292 */ /* 0x000fe2000f8e333f */
[----:B0-----:R-:W-:Y:S01]  /*86e0*/  VIADD R5, R5, 0x1f ;  /* 0x0000001f05057836 */ /* 0x001fe20000000000 */
[----:B------:R-:W-:Y:S01]  /*86f0*/  UIADD3 UR13, UR21, UR13, URZ ;  /* 0x0000000d150d7290 */ /* 0x000fe2000fffe03f */
[----:B------:R-:W-:-:S03]  /*8700*/  ULDC.64 UR22, c[0x0][0x198] ;  /* 0x0000660000167ab9 */ /* 0x000fc60000000a00 */
[----:B------:R-:W-:-:S04]  /*8710*/  SHF.R.S32.HI R8, RZ, 0x1f, R5 ;  /* 0x0000001fff087819 */ /* 0x000fc80000011405 */
[----:B------:R-:W-:Y:S01]  /*8720*/  LEA.HI R8, R8, R5, RZ, 0x5 ;  /* 0x0000000508087211 */ /* 0x000fe200078f28ff */
[----:B------:R-:W-:-:S03]  /*8730*/  IMAD.MOV.U32 R5, RZ, RZ, 0x1 ;  /* 0x00000001ff057424 */ /* 0x000fc600078e00ff */
[----:B------:R-:W-:-:S05]  /*8740*/  SHF.R.S32.HI R12, RZ, 0x5, R8 ;  /* 0x00000005ff0c7819 */ /* 0x000fca0000011408 */
[----:B------:R-:W-:-:S07]  /*8750*/  VIADD R0, R12, 0x1 ;  /* 0x000000010c007836 */ /* 0x000fce0000000000 */
.L_x_182:
[----:B------:R-:W-:-:S03]  /*8760*/  UMOV UR4, 0xffffffff ;  /* 0xffffffff00047882 */ /* 0x000fc60000000000 */
[----:B------:R-:W-:Y:S05]  /*8770*/  BRA.DIV UR4, `(.L_x_171) ;  /* 0x0000001a04287947 */ /* 0x000fea000b800000 */
[----:B------:R-:W-:-:S13]  /*8780*/  ELECT P1, URZ, PT ;  /* 0x00000000003f782f */ /* 0x000fda0003820000 */
.L_x_211:
[----:B------:R-:W0:Y:S01]  /*8790*/  LDC R7, c[0x0][0x28c] ;  /* 0x0000a300ff077b82 */ /* 0x000e220000000800 */
[----:B------:R-:W-:Y:S01]  /*87a0*/  BSSY B1, `(.L_x_172) ;  /* 0x0000037000017945 */ /* 0x000fe20003800000 */
[----:B0-----:R-:W-:-:S13]  /*87b0*/  ISETP.LT.OR P1, PT, R7, 0x1, !P1 ;  /* 0x000000010700780c */ /* 0x001fda0004f21670 */
[----:B------:R-:W-:Y:S05]  /*87c0*/  @P1 BRA `(.L_x_173) ;  /* 0x0000000000d01947 */ /* 0x000fea0003800000 */
[----:B------:R-:W-:Y:S02]  /*87d0*/  IMAD.SHL.U32 R14, R14, 0x40, RZ ;  /* 0x000000400e0e7824 */ /* 0x000fe400078e00ff */
[----:B------:R-:W-:Y:S02]  /*87e0*/  IMAD.SHL.U32 R17, R11, 0x100, RZ ;  /* 0x000001000b117824 */ /* 0x000fe400078e00ff */
[----:B------:R-:W-:Y:S02]  /*87f0*/  IMAD.MOV.U32 R20, RZ, RZ, RZ ;  /* 0x000000ffff147224 */ /* 0x000fe400078e00ff */
[----:B------:R-:W-:Y:S02]  /*8800*/  IMAD.MOV.U32 R7, RZ, RZ, R0 ;  /* 0x000000ffff077224 */ /* 0x000fe400078e0000 */
[----:B------:R-:W-:Y:S02]  /*8810*/  IMAD.MOV.U32 R8, RZ, RZ, R5 ;  /* 0x000000ffff087224 */ /* 0x000fe400078e0005 */
[----:B------:R-:W-:-:S07]  /*8820*/  IMAD.MOV.U32 R9, RZ, RZ, R13 ;  /* 0x000000ffff097224 */ /* 0x000fce00078e000d */
.L_x_177:
[----:B------:R-:W0:Y:S01]  /*8830*/  S2R R11, SR_CgaCtaId ;  /* 0x00000000000b7919 */ /* 0x000e220000008800 */
[----:B------:R-:W-:-:S04]  /*8840*/  MOV R10, 0x400 ;  /* 0x00000400000a7802 */ /* 0x000fc80000000f00 */
[----:B0-----:R-:W-:Y:S02]  /*8850*/  LEA R18, R11, R10, 0x18 ;  /* 0x0000000a0b127211 */ /* 0x001fe400078ec0ff */
[----:B------:R-:W-:Y:S01]  /*8860*/  SHF.L.U32 R10, R8, 0x1f, RZ ;  /* 0x0000001f080a7819 */ /* 0x000fe200000006ff */
[----:B------:R-:W0:Y:S02]  /*8870*/  @!P2 LDC R11, c[0x0][0x500] ;  /* 0x00014000ff0bab82 */ /* 0x000e240000000800 */
[----:B------:R-:W-:-:S04]  /*8880*/  IMAD R19, R9, 0x8, R18 ;  /* 0x0000000809137824 */ /* 0x000fc800078e0212 */
[----:B------:R-:W1:Y:S02]  /*8890*/  SYNCS.PHASECHK.TRANS64.TRYWAIT P1, [R19+URZ+0xb0], R10 ;  /* 0x0000b00a130075a7 */ /* 0x000e64000802017f */
[----:B-1----:R-:W-:Y:S05]  /*88a0*/  @!P1 BRA `(.L_x_174) ;  /* 0x0000001400fc9947 */ /* 0x002fea0003800000 */
.L_x_212:
[----:B-1----:R-:W-:Y:S01]  /*88b0*/  PRMT R10, R16, 0x9910, RZ ;  /* 0x00009910100a7816 */ /* 0x002fe200000000ff */
[----:B0-----:R0:W-:Y:S03]  /*88c0*/  @!P2 SYNCS.ARRIVE.TRANS64 RZ, [R19+URZ], R11 ;  /* 0x0000000b13ffa9a7 */ /* 0x0011e6000800003f */
[----:B------:R-:W-:-:S13]  /*88d0*/  ISETP.NE.AND P1, PT, R10, 0x2, PT ;  /* 0x000000020a00780c */ /* 0x000fda0003f25270 */
[----:B0-----:R-:W-:Y:S05]  /*88e0*/  @P1 BRA `(.L_x_175) ;  /* 0x0000000000041947 */ /* 0x001fea0003800000 */
[----:B------:R-:W-:Y:S01]  /*88f0*/  BPT.TRAP 0x1 ;  /* 0x000000040000795c */ /* 0x000fe20000300000 */
.L_x_175:
[----:B------:R-:W-:Y:S05]  /*8900*/  @P0 BRA `(.L_x_176) ;  /* 0x0000000000040947 */ /* 0x000fea0003800000 */
[----:B------:R-:W-:Y:S01]  /*8910*/  BPT.TRAP 0x1 ;  /* 0x000000040000795c */ /* 0x000fe20000300000 */
.L_x_176:
[--C-:B------:R-:W-:Y:S01]  /*8920*/  IMAD R10, R9, 0x2000, R18.reuse ;  /* 0x00002000090a7824 */ /* 0x100fe200078e0212 */
[----:B------:R-:W-:Y:S01]  /*8930*/  R2UR UR9, R19 ;  /* 0x00000000130972ca */ /* 0x000fe200000e0000 */
[----:B------:R-:W-:Y:S01]  /*8940*/  IMAD R18, R9, 0x800, R18 ;  /* 0x0000080009127824 */ /* 0x000fe200078e0212 */
[----:B------:R-:W-:Y:S01]  /*8950*/  UIADD3 UR4, UP0, UR22, 0xf0, URZ ;  /* 0x000000f016047890 */ /* 0x000fe2000ff1e03f */
[----:B------:R-:W-:Y:S01]  /*8960*/  VIADD R7, R7, 0xffffffff ;  /* 0xffffffff07077836 */ /* 0x000fe20000000000 */
[----:B------:R-:W-:Y:S01]  /*8970*/  R2UR UR5, R10 ;  /* 0x000000000a0572ca */ /* 0x000fe200000e0000 */
[----:B------:R-:W-:Y:S01]  /*8980*/  UIADD3 UR24, UP1, UR22, 0x1f0, URZ ;  /* 0x000001f016187890 */ /* 0x000fe2000ff3e03f */
[----:B------:R-:W-:Y:S01]  /*8990*/  R2UR UR8, R18 ;  /* 0x00000000120872ca */ /* 0x000fe200000e0000 */
[----:B------:R-:W-:Y:S01]  /*89a0*/  VIADD R9, R9, 0x1 ;  /* 0x0000000109097836 */ /* 0x000fe20000000000 */
[----:B------:R-:W-:Y:S01]  /*89b0*/  R2UR UR11, R17 ;  /* 0x00000000110b72ca */ /* 0x000fe200000e0000 */
[----:B------:R-:W-:Y:S01]  /*89c0*/  UIADD3.X UR25, URZ, UR23, URZ, UP1, !UPT ;  /* 0x000000173f197290 */ /* 0x000fe20008ffe43f */
[----:B------:R-:W-:Y:S01]  /*89d0*/  R2UR UR10, R20 ;  /* 0x00000000140a72ca */ /* 0x000fe200000e0000 */
[----:B------:R-:W-:Y:S01]  /*89e0*/  UMOV UR6, 0x0 ;  /* 0x0000000000067882 */ /* 0x000fe20000000000 */
[----:B------:R-:W-:Y:S01]  /*89f0*/  R2UR UR12, R6 ;  /* 0x00000000060c72ca */ /* 0x000fe200000e0000 */
[----:B------:R-:W-:Y:S01]  /*8a00*/  UMOV UR7, 0x10000000 ;  /* 0x1000000000077882 */ /* 0x000fe20000000000 */
[----:B------:R-:W-:Y:S01]  /*8a10*/  R2UR UR19, R14 ;  /* 0x000000000e1372ca */ /* 0x000fe200000e0000 */
[----:B------:R-:W-:Y:S01]  /*8a20*/  VIADD R20, R20, 0x20 ;  /* 0x0000002014147836 */ /* 0x000fe20000000000 */
[----:B------:R-:W-:Y:S01]  /*8a30*/  ISETP.GT.AND P4, PT, R7, 0x1, PT ;  /* 0x000000010700780c */ /* 0x000fe20003f84270 */
[----:B------:R-:W-:Y:S01]  /*8a40*/  UIADD3 UR14, UR5, 0x280, URZ ;  /* 0x00000280050e7890 */ /* 0x000fe2000fffe03f */
[----:B------:R-:W-:Y:S01]  /*8a50*/  ISETP.NE.AND P1, PT, R9, 0x16, PT ;  /* 0x000000160900780c */ /* 0x000fe20003f25270 */
[----:B------:R-:W-:-:S02]  /*8a60*/  UIADD3.X UR5, URZ, UR23, URZ, UP0, !UPT ;  /* 0x000000173f057290 */ /* 0x000fc400087fe43f */
[----:B------:R-:W-:Y:S01]  /*8a70*/  UIADD3 UR15, UR8, 0x2c280, URZ ;  /* 0x0002c280080f7890 */ /* 0x000fe2000fffe03f */
[----:B------:R-:W-:Y:S02]  /*8a80*/  SEL R11, RZ, 0x1, P1 ;  /* 0x00000001ff0b7807 */ /* 0x000fe40000800000 */
[----:B------:R-:W-:Y:S01]  /*8a90*/  UMOV UR8, UR14 ;  /* 0x0000000e00087c82 */ /* 0x000fe20008000000 */
[----:B------:R-:W-:Y:S02]  /*8aa0*/  SEL R9, R9, RZ, P1 ;  /* 0x000000ff09097207 */ /* 0x000fe40000800000 */
[----:B------:R-:W-:Y:S01]  /*8ab0*/  LOP3.LUT R8, R8, R11, RZ, 0x3c, !PT ;  /* 0x0000000b08087212 */ /* 0x000fe200078e3cff */
[----:B------:R0:W-:Y:S02]  /*8ac0*/  UTMALDG.3D [UR8], [UR4], desc[UR6] ;  /* 0x00000608040075b4 */ /* 0x0001e40008011000 */
[----:B0-----:R-:W-:Y:S01]  /*8ad0*/  UMOV UR8, UR15 ;  /* 0x0000000f00087c82 */ /* 0x001fe20008000000 */
[----:B------:R-:W-:-:S02]  /*8ae0*/  UMOV UR11, UR19 ;  /* 0x00000013000b7c82 */ /* 0x000fc40008000000 */
[----:B------:R0:W-:Y:S02]  /*8af0*/  UTMALDG.3D [UR8], [UR24], desc[UR6] ;  /* 0x00000608180075b4 */ /* 0x0001e40008011000 */
[----:B0-----:R-:W-:Y:S05]  /*8b00*/  @P4 BRA `(.L_x_177) ;  /* 0xfffffffc00484947 */ /* 0x001fea000383ffff */
.L_x_173:
[----:B------:R-:W-:Y:S05]  /*8b10*/  BSYNC B1 ;  /* 0x0000000000017941 */ /* 0x000fea0003800000 */
.L_x_172:
[----:B------:R-:W-:Y:S01]  /*8b20*/  LOP3.LUT P4, RZ, R15, 0xff, RZ, 0xc0, !PT ;  /* 0x000000ff0fff7812 */ /* 0x000fe2000788c0ff */
[----:B------:R-:W-:Y:S01]  /*8b30*/  IMAD.IADD R13, R12, 0x1, R13 ;  /* 0x000000010c0d7824 */ /* 0x000fe200078e020d */
[----:B------:R-:W-:Y:S01]  /*8b40*/  IADD3 R2, P5, R2, UR20, RZ ;  /* 0x0000001402027c10 */ /* 0x000fe2000ffbe0ff */
[----:B------:R-:W-:Y:S01]  /*8b50*/  ULDC.64 UR4, c[0x0][0x650] ;  /* 0x0001940000047ab9 */ /* 0x000fe20000000a00 */
[----:B------:R-:W-:Y:S01]  /*8b60*/  BSSY B1, `(.L_x_178) ;  /* 0x000006a000017945 */ /* 0x000fe20003800000 */
[----:B------:R-:W-:Y:S01]  /*8b70*/  IMAD.MOV.U32 R11, RZ, RZ, -0x1 ;  /* 0xffffffffff0b7424 */ /* 0x000fe200078e00ff */
[----:B------:R-:W-:Y:S01]  /*8b80*/  ISETP.GT.U32.AND P1, PT, R13, 0x15, PT ;  /* 0x000000150d00780c */ /* 0x000fe20003f24070 */
[----:B------:R-:W-:Y:S01]  /*8b90*/  IMAD.MOV.U32 R14, RZ, RZ, -0x1 ;  /* 0xffffffffff0e7424 */ /* 0x000fe200078e00ff */
[----:B------:R-:W-:Y:S02]  /*8ba0*/  IADD3.X R3, R3, UR13, RZ, P5, !PT ;  /* 0x0000000d03037c10 */ /* 0x000fe4000affe4ff */
[----:B------:R-:W-:-:S02]  /*8bb0*/  ISETP.LT.U32.AND P1, PT, R12, 0x16, P1 ;  /* 0x000000160c00780c */ /* 0x000fc40000f21070 */
[----:B------:R-:W-:Y:S01]  /*8bc0*/  PRMT R15, RZ, 0x7610, R15 ;  /* 0x00007610ff0f7816 */ /* 0x000fe2000000000f */
[----:B------:R-:W0:Y:S01]  /*8bd0*/  @P4 S2R R7, SR_CgaCtaId ;  /* 0x0000000000074919 */ /* 0x000e220000008800 */
[----:B------:R-:W-:-:S04]  /*8be0*/  @P4 MOV R6, 0x400 ;  /* 0x0000040000064802 */ /* 0x000fc80000000f00 */
[----:B0-----:R-:W-:Y:S01]  /*8bf0*/  @P4 LEA R8, R7, R6, 0x18 ;  /* 0x0000000607084211 */ /* 0x001fe200078ec0ff */
[----:B------:R-:W-:Y:S01]  /*8c00*/  IMAD.WIDE.U32 R6, R13, -0x45d1745d, RZ ;  /* 0xba2e8ba30d067825 */ /* 0x000fe200078e00ff */
[----:B------:R-:W-:Y:S02]  /*8c10*/  SEL R6, RZ, 0x1, !P1 ;  /* 0x00000001ff067807 */ /* 0x000fe40004800000 */
[----:B------:R-:W-:Y:S01]  /*8c20*/  ISETP.GE.U32.AND P1, PT, R2, UR4, PT ;  /* 0x0000000402007c0c */ /* 0x000fe2000bf26070 */
[----:B------:R0:W-:Y:S01]  /*8c30*/  @P4 SYNCS.ARRIVE.TRANS64.A1T0 RZ, [R8+URZ+0x178], RZ ;  /* 0x000178ff08ff49a7 */ /* 0x0001e2000810003f */
[----:B------:R-:W-:Y:S02]  /*8c40*/  ISETP.GE.U32.AND P4, PT, R12, 0x16, PT ;  /* 0x000000160c00780c */ /* 0x000fe40003f86070 */
[----:B------:R-:W-:Y:S02]  /*8c50*/  ISETP.GE.U32.AND.EX P1, PT, R3, UR5, PT, P1 ;  /* 0x0000000503007c0c */ /* 0x000fe4000bf26110 */
[----:B------:R-:W-:Y:S01]  /*8c60*/  LOP3.LUT R5, R5, R6, RZ, 0x3c, !PT ;  /* 0x0000000605057212 */ /* 0x000fe200078e3cff */
[----:B------:R-:W-:Y:S01]  /*8c70*/  IMAD.MOV.U32 R6, RZ, RZ, -0x1 ;  /* 0xffffffffff067424 */ /* 0x000fe200078e00ff */
[----:B0-----:R-:W-:-:S02]  /*8c80*/  SHF.R.U32.HI R8, RZ, 0x4, R7 ;  /* 0x00000004ff087819 */ /* 0x001fc40000011607 */
[----:B------:R-:W-:-:S03]  /*8c90*/  PRMT R7, RZ, 0x7610, R7 ;  /* 0x00007610ff077816 */ /* 0x000fc60000000007 */
[----:B------:R-:W-:Y:S02]  /*8ca0*/  IMAD R13, R8, -0x16, R13 ;  /* 0xffffffea080d7824 */ /* 0x000fe400078e020d */
[----:B------:R-:W-:Y:S02]  /*8cb0*/  @P4 LOP3.LUT R5, R5, 0x1, R8, 0x78, !PT ;  /* 0x0000000105054812 */ /* 0x000fe400078e7808 */
[----:B------:R-:W-:Y:S05]  /*8cc0*/  @P1 BRA `(.L_x_179) ;  /* 0x00000004004c1947 */ /* 0x000fea0003800000 */
[----:B------:R-:W-:Y:S01]  /*8cd0*/  ULDC.64 UR4, c[0x0][0x628] ;  /* 0x00018a0000047ab9 */ /* 0x000fe20000000a00 */
[----:B------:R-:W0:Y:S01]  /*8ce0*/  S2R R17, SR_CTAID.X ;  /* 0x0000000000117919 */ /* 0x000e220000002500 */
[----:B------:R-:W-:Y:S01]  /*8cf0*/  ISETP.NE.U32.AND P1, PT, RZ, UR4, PT ;  /* 0x00000004ff007c0c */ /* 0x000fe2000bf25070 */
[----:B------:R-:W-:Y:S01]  /*8d00*/  ULDC UR7, c[0x0][0x630] ;  /* 0x00018c0000077ab9 */ /* 0x000fe20000000800 */
[----:B------:R-:W-:Y:S01]  /*8d10*/  IMAD.MOV.U32 R6, RZ, RZ, R2 ;  /* 0x000000ffff067224 */ /* 0x000fe200078e0002 */
[----:B------:R-:W1:Y:S01]  /*8d20*/  S2R R14, SR_CTAID.Y ;  /* 0x00000000000e7919 */ /* 0x000e620000002600 */
[----:B------:R-:W-:Y:S01]  /*8d30*/  ISETP.NE.AND.EX P1, PT, RZ, UR5, PT, P1 ;  /* 0x00000005ff007c0c */ /* 0x000fe2000bf25310 */
[----:B------:R-:W-:-:S12]  /*8d40*/  IMAD.MOV.U32 R7, RZ, RZ, R3 ;  /* 0x000000ffff077224 */ /* 0x000fd800078e0003 */
[----:B------:R-:W-:Y:S05]  /*8d50*/  @!P1 BRA `(.L_x_180) ;  /* 0x0000000000289947 */ /* 0x000fea0003800000 */
[----:B------:R-:W-:Y:S02]  /*8d60*/  ULDC UR6, c[0x0][0x634] ;  /* 0x00018d0000067ab9 */ /* 0x000fe40000000800 */
[----:B------:R-:W-:-:S05]  /*8d70*/  IADD3 R11, P1, R2, UR6, RZ ;  /* 0x00000006020b7c10 */ /* 0x000fca000ff3e0ff */
[----:B------:R-:W-:-:S04]  /*8d80*/  IMAD.X R19, RZ, RZ, R3, P1 ;  /* 0x000000ffff137224 */ /* 0x000fc800008e0603 */
[----:B------:R-:W-:-:S04]  /*8d90*/  IMAD.WIDE.U32 R8, R19, UR4, RZ ;  /* 0x0000000413087c25 */ /* 0x000fc8000f8e00ff */
[----:B------:R-:W-:-:S04]  /*8da0*/  IMAD.WIDE.U32 R8, P1, R11, UR5, R8 ;  /* 0x000000050b087c25 */ /* 0x000fc8000f820008 */
[----:B------:R-:W-:-:S04]  /*8db0*/  IMAD.WIDE.U32 R10, R11, UR4, RZ ;  /* 0x000000040b0a7c25 */ /* 0x000fc8000f8e00ff */
[----:B------:R-:W-:Y:S01]  /*8dc0*/  IMAD.X R7, RZ, RZ, RZ, P1 ;  /* 0x000000ffff077224 */ /* 0x000fe200008e06ff */
[----:B------:R-:W-:Y:S01]  /*8dd0*/  IADD3 RZ, P1, R11, R8, RZ ;  /* 0x000000080bff7210 */ /* 0x000fe20007f3e0ff */
[----:B------:R-:W-:-:S04]  /*8de0*/  IMAD.MOV.U32 R6, RZ, RZ, R9 ;  /* 0x000000ffff067224 */ /* 0x000fc800078e0009 */
[----:B------:R-:W-:-:S08]  /*8df0*/  IMAD.WIDE.U32.X R6, R19, UR5, R6, P1 ;  /* 0x0000000513067c25 */ /* 0x000fd000088e0406 */
.L_x_180:
[--C-:B------:R-:W-:Y:S01]  /*8e00*/  SHF.R.U64 R10, R6, UR7, R7.reuse ;  /* 0x00000007060a7c19 */ /* 0x100fe20008001207 */
[----:B------:R-:W-:Y:S01]  /*8e10*/  ULDC.64 UR4, c[0x0][0x620] ;  /* 0x0001880000047ab9 */ /* 0x000fe20000000a00 */
[----:B------:R-:W-:Y:S01]  /*8e20*/  SHF.R.U32.HI R6, RZ, UR7, R7 ;  /* 0x00000007ff067c19 */ /* 0x000fe20008011607 */
[----:B------:R-:W2:Y:S01]  /*8e30*/  LDC R22, c[0x0][0x144] ;  /* 0x00005100ff167b82 */ /* 0x000ea20000000800 */
[----:B------:R-:W-:Y:S01]  /*8e40*/  IADD3 R9, P1, RZ, -R10, RZ ;  /* 0x8000000aff097210 */ /* 0x000fe20007f3e0ff */
[----:B------:R-:W-:Y:S01]  /*8e50*/  ULDC.64 UR8, c[0x0][0x640] ;  /* 0x0001900000087ab9 */ /* 0x000fe20000000a00 */
[----:B0-----:R-:W-:Y:S01]  /*8e60*/  I2FP.F32.U32 R11, R17 ;  /* 0x00000011000b7245 */ /* 0x001fe20000201000 */
[----:B------:R-:W-:Y:S02]  /*8e70*/  ULDC UR6, c[0x0][0x608] ;  /* 0x0001820000067ab9 */ /* 0x000fe40000000800 */
[----:B------:R-:W-:Y:S01]  /*8e80*/  IMAD.X R6, RZ, RZ, ~R6, P1 ;  /* 0x000000ffff067224 */ /* 0x000fe200008e0e06 */
[----:B------:R-:W-:Y:S01]  /*8e90*/  ISETP.NE.U32.AND P1, PT, RZ, UR8, PT ;  /* 0x00000008ff007c0c */ /* 0x000fe2000bf25070 */
[----:B------:R-:W0:Y:S02]  /*8ea0*/  LDC R19, c[0x0][0x148] ;  /* 0x00005200ff137b82 */ /* 0x000e240000000800 */
[----:B------:R-:W-:Y:S01]  /*8eb0*/  IMAD R8, R6, UR4, RZ ;  /* 0x0000000406087c24 */ /* 0x000fe2000f8e02ff */
[----:B------:R-:W-:Y:S01]  /*8ec0*/  ISETP.NE.AND.EX P1, PT, RZ, UR9, PT, P1 ;  /* 0x00000009ff007c0c */ /* 0x000fe2000bf25310 */
[----:B------:R-:W-:Y:S01]  /*8ed0*/  IMAD.WIDE.U32 R6, R9, UR4, R2 ;  /* 0x0000000409067c25 */ /* 0x000fe2000f8e0002 */
[----:B------:R-:W-:-:S03]  /*8ee0*/  ULDC UR4, c[0x0][0x150] ;  /* 0x0000540000047ab9 */ /* 0x000fc60000000800 */
[----:B------:R-:W-:Y:S02]  /*8ef0*/  IMAD R9, R9, UR5, R8 ;  /* 0x0000000509097c24 */ /* 0x000fe4000f8e0208 */
[----:B------:R-:W-:Y:S01]  /*8f00*/  FMUL R8, R11, UR4 ;  /* 0x000000040b087c20 */ /* 0x000fe20008400000 */
[----:B------:R-:W-:Y:S01]  /*8f10*/  ULDC UR4, c[0x0][0x618] ;  /* 0x0001860000047ab9 */ /* 0x000fe20000000800 */
[----:B------:R-:W-:Y:S01]  /*8f20*/  ULDC UR5, c[0x0][0x154] ;  /* 0x0000550000057ab9 */ /* 0x000fe20000000800 */
[----:B------:R-:W-:-:S03]  /*8f30*/  IMAD.IADD R7, R7, 0x1, R9 ;  /* 0x0000000107077824 */ /* 0x000fc600078e0209 */
[----:B------:R-:W3:Y:S02]  /*8f40*/  F2I.U32.TRUNC.NTZ R8, R8 ;  /* 0x0000000800087305 */ /* 0x000ee4000020f000 */
[----:B------:R-:W-:Y:S02]  /*8f50*/  SHF.R.U64 R11, R6, UR4, R7 ;  /* 0x00000004060b7c19 */ /* 0x000fe40008001207 */
[----:B-1----:R-:W-:-:S05]  /*8f60*/  I2FP.F32.U32 R6, R14 ;  /* 0x0000000e00067245 */ /* 0x002fca0000201000 */
[----:B------:R-:W-:Y:S01]  /*8f70*/  FMUL R21, R6, UR5 ;  /* 0x0000000506157c20 */ /* 0x000fe20008400000 */
[----:B------:R-:W-:Y:S01]  /*8f80*/  SHF.R.U32.HI R6, RZ, UR4, R7 ;  /* 0x00000004ff067c19 */ /* 0x000fe20008011607 */
[----:B------:R-:W-:-:S03]  /*8f90*/  ULDC UR4, c[0x0][0x658] ;  /* 0x0001960000047ab9 */ /* 0x000fc60000000800 */
[--C-:B------:R-:W-:Y:S01]  /*8fa0*/  SHF.R.U64 R20, R11, UR6, R6.reuse ;  /* 0x000000060b147c19 */ /* 0x100fe20008001206 */
[----:B------:R-:W1:Y:S01]  /*8fb0*/  F2I.U32.TRUNC.NTZ R21, R21 ;  /* 0x0000001500157305 */ /* 0x000e62000020f000 */
[----:B------:R-:W-:Y:S01]  /*8fc0*/  SHF.R.U32.HI R7, RZ, UR6, R6 ;  /* 0x00000006ff077c19 */ /* 0x000fe20008011606 */
[----:B---3--:R-:W-:-:S03]  /*8fd0*/  IMAD.MOV R8, RZ, RZ, -R8 ;  /* 0x000000ffff087224 */ /* 0x008fc600078e0a08 */
[----:B------:R-:W-:Y:S01]  /*8fe0*/  SHF.R.U64 R18, R20, UR4, R7 ;  /* 0x0000000414127c19 */ /* 0x000fe20008001207 */
[----:B--2---:R-:W-:Y:S01]  /*8ff0*/  IMAD R17, R22, R8, R17 ;  /* 0x0000000816117224 */ /* 0x004fe200078e0211 */
[----:B------:R-:W-:-:S03]  /*9000*/  SHF.R.U32.HI R23, RZ, UR4, R7 ;  /* 0x00000004ff177c19 */ /* 0x000fc60008011607 */
[----:B------:R-:W-:Y:S02]  /*9010*/  IMAD.MOV.U32 R6, RZ, RZ, R18 ;  /* 0x000000ffff067224 */ /* 0x000fe400078e0012 */
[----:B------:R-:W-:Y:S01]  /*9020*/  IMAD.MOV.U32 R7, RZ, RZ, R23 ;  /* 0x000000ffff077224 */ /* 0x000fe200078e0017 */
[----:B-1----:R-:W-:Y:S06]  /*9030*/  @!P1 BRA `(.L_x_181) ;  /* 0x0000000000289947 */ /* 0x002fec0003800000 */
[----:B------:R-:W-:Y:S02]  /*9040*/  ULDC UR4, c[0x0][0x64c] ;  /* 0x0001930000047ab9 */ /* 0x000fe40000000800 */
[----:B------:R-:W-:-:S05]  /*9050*/  IADD3 R7, P1, R18, UR4, RZ ;  /* 0x0000000412077c10 */ /* 0x000fca000ff3e0ff */
[----:B------:R-:W-:-:S04]  /*9060*/  IMAD.X R23, RZ, RZ, R23, P1 ;  /* 0x000000ffff177224 */ /* 0x000fc800008e0617 */
[----:B------:R-:W-:-:S04]  /*9070*/  IMAD.WIDE.U32 R8, R23, UR8, RZ ;  /* 0x0000000817087c25 */ /* 0x000fc8000f8e00ff */
[----:B------:R-:W-:-:S04]  /*9080*/  IMAD.WIDE.U32 R8, P1, R7, UR9, R8 ;  /* 0x0000000907087c25 */ /* 0x000fc8000f820008 */
[----:B------:R-:W-:-:S04]  /*9090*/  IMAD.WIDE.U32 R6, R7, UR8, RZ ;  /* 0x0000000807067c25 */ /* 0x000fc8000f8e00ff */
[----:B------:R-:W-:Y:S01]  /*90a0*/  IMAD.MOV.U32 R6, RZ, RZ, R9 ;  /* 0x000000ffff067224 */ /* 0x000fe200078e0009 */
[----:B------:R-:W-:Y:S01]  /*90b0*/  IADD3 RZ, P4, R7, R8, RZ ;  /* 0x0000000807ff7210 */ /* 0x000fe20007f9e0ff */
[----:B------:R-:W-:-:S04]  /*90c0*/  IMAD.X R7, RZ, RZ, RZ, P1 ;  /* 0x000000ffff077224 */ /* 0x000fc800008e06ff */
[----:B------:R-:W-:-:S08]  /*90d0*/  IMAD.WIDE.U32.X R6, R23, UR9, R6, P4 ;  /* 0x0000000917067c25 */ /* 0x000fd0000a0e0406 */
.L_x_181:
[----:B------:R-:W-:Y:S01]  /*90e0*/  ULDC UR4, c[0x0][0x648] ;  /* 0x0001920000047ab9 */ /* 0x000fe20000000800 */
[----:B------:R-:W-:Y:S01]  /*90f0*/  LOP3.LUT R20, R20, UR17, RZ, 0xc0, !PT ;  /* 0x0000001114147c12 */ /* 0x000fe2000f8ec0ff */
[----:B------:R-:W-:Y:S01]  /*9100*/  IMAD.MOV R21, RZ, RZ, -R21 ;  /* 0x000000ffff157224 */ /* 0x000fe200078e0a15 */
[----:B------:R-:W-:Y:S01]  /*9110*/  SHF.R.U64 R7, R6, UR4, R7 ;  /* 0x0000000406077c19 */ /* 0x000fe20008001207 */
[----:B------:R-:W-:Y:S01]  /*9120*/  ULDC UR4, c[0x0][0x638] ;  /* 0x00018e0000047ab9 */ /* 0x000fe20000000800 */
[----:B------:R-:W-:Y:S01]  /*9130*/  LOP3.LUT R11, R11, UR16, RZ, 0xc0, !PT ;  /* 0x000000100b0b7c12 */ /* 0x000fe2000f8ec0ff */
[----:B0-----:R-:W-:Y:S01]  /*9140*/  @P3 IMAD R17, R19, R21, R14 ;  /* 0x0000001513113224 */ /* 0x001fe200078e020e */
[----:B------:R-:W-:Y:S01]  /*9150*/  ULDC UR5, c[0x0][0x610] ;  /* 0x0001840000057ab9 */ /* 0x000fe20000000800 */
[----:B------:R-:W-:Y:S02]  /*9160*/  IMAD.MOV R9, RZ, RZ, -R7 ;  /* 0x000000ffff097224 */ /* 0x000fe400078e0a07 */
[----:B------:R-:W-:-:S02]  /*9170*/  IMAD R20, R7, UR18, R20 ;  /* 0x0000001207147c24 */ /* 0x000fc4000f8e0214 */
[----:B------:R-:W-:Y:S01]  /*9180*/  IMAD R18, R9, UR4, R18 ;  /* 0x0000000409127c24 */ /* 0x000fe2000f8e0212 */
[----:B------:R-:W-:Y:S01]  /*9190*/  ULDC UR4, c[0x0][0x600] ;  /* 0x0001800000047ab9 */ /* 0x000fe20000000800 */
[----:B------:R-:W-:Y:S02]  /*91a0*/  IMAD R17, R20, UR5, R17 ;  /* 0x0000000514117c24 */ /* 0x000fe4000f8e0211 */
[----:B------:R-:W-:Y:S02]  /*91b0*/  IMAD R18, R18, UR4, R11 ;  /* 0x0000000412127c24 */ /* 0x000fe4000f8e020b */
[----:B------:R-:W-:Y:S02]  /*91c0*/  IMAD.MOV.U32 R7, RZ, RZ, 0x1 ;  /* 0x00000001ff077424 */ /* 0x000fe400078e00ff */
[----:B------:R-:W-:Y:S01]  /*91d0*/  IMAD.MOV.U32 R6, RZ, RZ, R10 ;  /* 0x000000ffff067224 */ /* 0x000fe200078e000a */
[----:B------:R-:W-:Y:S02]  /*91e0*/  SEL R14, R18, R17, !P3 ;  /* 0x00000011120e7207 */ /* 0x000fe40005800000 */
[----:B------:R-:W-:-:S07]  /*91f0*/  SEL R11, R17, R18, !P3 ;  /* 0x00000012110b7207 */ /* 0x000fce0005800000 */
.L_x_179:
[----:B------:R-:W-:Y:S05]  /*9200*/  BSYNC B1 ;  /* 0x0000000000017941 */ /* 0x000fea0003800000 */
.L_x_178:
[----:B------:R-:W-:-:S13]  /*9210*/  LOP3.LUT P1, RZ, R7, 0xff, RZ, 0xc0, !PT ;  /* 0x000000ff07ff7812 */ /* 0x000fda000782c0ff */
[----:B------:R-:W-:Y:S05]  /*9220*/  @P1 BRA `(.L_x_182) ;  /* 0xfffffff4004c1947 */ /* 0x000fea000383ffff */
[----:B------:R-:W-:Y:S05]  /*9230*/  BSYNC B0 ;  /* 0x0000000000007941 */ /* 0x000fea0003800000 */
.L_x_170:
[----:B------:R-:W-:-:S03]  /*9240*/  UMOV UR4, 0xffffffff ;  /* 0xffffffff00047882 */ /* 0x000fc60000000000 */
[----:B------:R-:W-:Y:S05]  /*9250*/  BRA.DIV UR4, `(.L_x_183) ;  /* 0x0000000e04a47947 */ /* 0x000fea000b800000 */
[----:B------:R-:W-:-:S13]  /*9260*/  ELECT P0, URZ, PT ;  /* 0x00000000003f782f */ /* 0x000fda0003800000 */
.L_x_215:
[----:B------:R-:W-:Y:S04]  /*9270*/  BSSY B0, `(.L_x_184) ;  /* 0x00000cd000007945 */ /* 0x000fe80003800000 */
[----:B------:R-:W-:Y:S05]  /*9280*/  @!P0 BRA `(.L_x_185) ;  /* 0x0000000c002c8947 */ /* 0x000fea0003800000 */
[----:B------:R-:W-:-:S04]  /*9290*/  LOP3.LUT R4, R4, 0x2, RZ, 0xfc, !PT ;  /* 0x0000000204047812 */ /* 0x000fc800078efcff */
[----:B------:R-:W-:-:S13]  /*92a0*/  ISETP.NE.AND P0, PT, R4, 0x3, PT ;  /* 0x000000030400780c */ /* 0x000fda0003f05270 */
[----:B------:R-:W-:Y:S05]  /*92b0*/  @!P0 BRA `(.L_x_186) ;  /* 0x0000000000048947 */ /* 0x000fea0003800000 */
[----:B------:R-:W-:Y:S01]  /*92c0*/  BPT.TRAP 0x1 ;  /* 0x000000040000795c */ /* 0x000fe20000300000 */
.L_x_186:
[----:B------:R-:W0:Y:S01]  /*92d0*/  S2R R3, SR_CgaCtaId ;  /* 0x0000000000037919 */ /* 0x000e220000008800 */
[----:B------:R-:W-:-:S04]  /*92e0*/  MOV R0, 0x400 ;  /* 0x0000040000007802 */ /* 0x000fc80000000f00 */
[----:B0-----:R-:W-:Y:S02]  /*92f0*/  LEA R0, R3, R0, 0x18 ;  /* 0x0000000003007211 */ /* 0x001fe400078ec0ff */
[----:B------:R-:W-:-:S03]  /*9300*/  SHF.L.U32 R3, R5, 0x1f, RZ ;  /* 0x0000001f05037819 */ /* 0x000fc600000006ff */
[----:B------:R-:W-:-:S04]  /*9310*/  VIADD R0, R0, 0xb0 ;  /* 0x000000b000007836 */ /* 0x000fc80000000000 */
[C---:B------:R-:W-:Y:S02]  /*9320*/  IMAD R6, R13.reuse, 0x8, R0 ;  /* 0x000000080d067824 */ /* 0x040fe400078e0200 */
[----:B------:R-:W-:Y:S02]  /*9330*/  VIADD R13, R13, 0x1 ;  /* 0x000000010d0d7836 */ /* 0x000fe40000000000 */
[----:B------:R-:W0:Y:S03]  /*9340*/  SYNCS.PHASECHK.TRANS64.TRYWAIT P0, [R6+URZ], R3 ;  /* 0x00000003060075a7 */ /* 0x000e26000800017f */
[----:B------:R-:W-:-:S04]  /*9350*/  ISETP.NE.AND P1, PT, R13, 0x16, PT ;  /* 0x000000160d00780c */ /* 0x000fc80003f25270 */
[----:B------:R-:W-:Y:S02]  /*9360*/  SEL R2, RZ, 0x1, P1 ;  /* 0x00000001ff027807 */ /* 0x000fe40000800000 */
[----:B------:R-:W-:Y:S02]  /*9370*/  SEL R13, R13, RZ, P1 ;  /* 0x000000ff0d0d7207 */ /* 0x000fe40000800000 */
[----:B------:R-:W-:-:S03]  /*9380*/  LOP3.LUT R8, R5, R2, RZ, 0x3c, !PT ;  /* 0x0000000205087212 */ /* 0x000fc600078e3cff */
[----:B------:R-:W-:Y:S01]  /*9390*/  IMAD R7, R13, 0x8, R0 ;  /* 0x000000080d077824 */ /* 0x000fe200078e0200 */
[----:B------:R-:W-:Y:S01]  /*93a0*/  SHF.L.U32 R4, R8, 0x1f, RZ ;  /* 0x0000001f08047819 */ /* 0x000fe200000006ff */
[----:B0-----:R-:W-:Y:S06]  /*93b0*/  @!P0 BRA `(.L_x_187) ;  /* 0x0000000c00708947 */ /* 0x001fec0003800000 */
.L_x_216:
[----:B------:R-:W1:Y:S01]  /*93c0*/  SYNCS.PHASECHK.TRANS64.TRYWAIT P0, [R7+URZ], R4 ;  /* 0x00000004070075a7 */ /* 0x000e62000800017f */
[----:B------:R-:W-:-:S05]  /*93d0*/  VIADD R2, R13, 0x1 ;  /* 0x000000010d027836 */ /* 0x000fca0000000000 */
[----:B------:R-:W-:-:S04]  /*93e0*/  ISETP.NE.AND P1, PT, R2, 0x16, PT ;  /* 0x000000160200780c */ /* 0x000fc80003f25270 */
[----:B0-----:R-:W-:Y:S02]  /*93f0*/  SEL R3, RZ, 0x1, P1 ;  /* 0x00000001ff037807 */ /* 0x001fe40000800000 */
[----:B------:R-:W-:Y:S02]  /*9400*/  SEL R9, R2, RZ, P1 ;  /* 0x000000ff02097207 */ /* 0x000fe40000800000 */
[----:B------:R-:W-:-:S03]  /*9410*/  LOP3.LUT R8, R8, R3, RZ, 0x3c, !PT ;  /* 0x0000000308087212 */ /* 0x000fc600078e3cff */
[----:B------:R-:W-:Y:S01]  /*9420*/  IMAD R6, R9, 0x8, R0 ;  /* 0x0000000809067824 */ /* 0x000fe200078e0200 */
[----:B------:R-:W-:Y:S01]  /*9430*/  SHF.L.U32 R5, R8, 0x1f, RZ ;  /* 0x0000001f08057819 */ /* 0x000fe200000006ff */
[----:B-1----:R-:W-:Y:S06]  /*9440*/  @!P0 BRA `(.L_x_188) ;  /* 0x0000000c00608947 */ /* 0x002fec0003800000 */
.L_x_217:
[----:B------:R-:W1:Y:S01]  /*9450*/  SYNCS.PHASECHK.TRANS64.TRYWAIT P0, [R6+URZ], R5 ;  /* 0x00000005060075a7 */ /* 0x000e62000800017f */
[----:B------:R-:W-:-:S05]  /*9460*/  VIADD R2, R9, 0x1 ;  /* 0x0000000109027836 */ /* 0x000fca0000000000 */
[----:B------:R-:W-:-:S04]  /*9470*/  ISETP.NE.AND P1, PT, R2, 0x16, PT ;  /* 0x000000160200780c */ /* 0x000fc80003f25270 */
[----:B------:R-:W-:Y:S02]  /*9480*/  SEL R3, RZ, 0x1, P1 ;  /* 0x00000001ff037807 */ /* 0x000fe40000800000 */
[----:B0-----:R-:W-:Y:S02]  /*9490*/  SEL R7, R2, RZ, P1 ;  /* 0x000000ff02077207 */ /* 0x001fe40000800000 */
[----:B------:R-:W-:-:S03]  /*94a0*/  LOP3.LUT R8, R8, R3, RZ, 0x3c, !PT ;  /* 0x0000000308087212 */ /* 0x000fc600078e3cff */
[----:B------:R-:W-:Y:S01]  /*94b0*/  IMAD R9, R7, 0x8, R0 ;  /* 0x0000000807097824 */ /* 0x000fe200078e0200 */
[----:B------:R-:W-:Y:S01]  /*94c0*/  SHF.L.U32 R4, R8, 0x1f, RZ ;  /* 0x0000001f08047819 */ /* 0x000fe200000006ff */
[----:B-1----:R-:W-:Y:S06]  /*94d0*/  @!P0 BRA `(.L_x_189) ;  /* 0x0000000c00508947 */ /* 0x002fec0003800000 */
.L_x_218:
[----:B------:R-:W1:Y:S01]  /*94e0*/  SYNCS.PHASECHK.TRANS64.TRYWAIT P0, [R9+URZ], R4 ;  /* 0x00000004090075a7 */ /* 0x000e62000800017f */
[----:B------:R-:W-:-:S05]  /*94f0*/  VIADD R2, R7, 0x1 ;  /* 0x0000000107027836 */ /* 0x000fca0000000000 */
[----:B------:R-:W-:-:S04]  /*9500*/  ISETP.NE.AND P1, PT, R2, 0x16, PT ;  /* 0x000000160200780c */ /* 0x000fc80003f25270 */
[----:B------:R-:W-:Y:S02]  /*9510*/  SEL R3, RZ, 0x1, P1 ;  /* 0x00000001ff037807 */ /* 0x000fe40000800000 */
[----:B------:R-:W-:Y:S02]  /*9520*/  SEL R7, R2, RZ, P1 ;  /* 0x000000ff02077207 */ /* 0x000fe40000800000 */
[----:B------:R-:W-:-:S03]  /*9530*/  LOP3.LUT R8, R8, R3, RZ, 0x3c, !PT ;  /* 0x0000000308087212 */ /* 0x000fc600078e3cff */
[----:B0-----:R-:W-:Y:S01]  /*9540*/  IMAD R6, R7, 0x8, R0 ;  /* 0x0000000807067824 */ /* 0x001fe200078e0200 */
[----:B------:R-:W-:Y:S01]  /*9550*/  SHF.L.U32 R5, R8, 0x1f, RZ ;  /* 0x0000001f08057819 */ /* 0x000fe200000006ff */
[----:B-1----:R-:W-:Y:S06]  /*9560*/  @!P0 BRA `(.L_x_190) ;  /* 0x0000000c00408947 */ /* 0x002fec0003800000 */
.L_x_219:
        /* <DEDUP_REMOVED lines=9> */
.L_x_220:
        /* <DEDUP_REMOVED lines=9> */
.L_x_221:
        /* <DEDUP_REMOVED lines=9> */
.L_x_222:
        /* <DEDUP_REMOVED lines=9> */
.L_x_223:
        /* <DEDUP_REMOVED lines=9> */
.L_x_224:
        /* <DEDUP_REMOVED lines=9> */
.L_x_225:
        /* <DEDUP_REMOVED lines=9> */
.L_x_226:
        /* <DEDUP_REMOVED lines=9> */
.L_x_227:
        /* <DEDUP_REMOVED lines=9> */
.L_x_228:
        /* <DEDUP_REMOVED lines=9> */
.L_x_229:
        /* <DEDUP_REMOVED lines=9> */
.L_x_230:
        /* <DEDUP_REMOVED lines=9> */
.L_x_231:
        /* <DEDUP_REMOVED lines=9> */
.L_x_232:
        /* <DEDUP_REMOVED lines=9> */
.L_x_233:
        /* <DEDUP_REMOVED lines=9> */
.L_x_234:
        /* <DEDUP_REMOVED lines=9> */
.L_x_235:
[----:B------:R-:W1:Y:S01]  /*9e70*/  SYNCS.PHASECHK.TRANS64.TRYWAIT P0, [R6+URZ], R5 ;  /* 0x00000005060075a7 */ /* 0x000e62000800017f */
[----:B------:R-:W-:-:S05]  /*9e80*/  VIADD R2, R7, 0x1 ;  /* 0x0000000107027836 */ /* 0x000fca0000000000 */
[----:B------:R-:W-:-:S04]  /*9e90*/  ISETP.NE.AND P1, PT, R2, 0x16, PT ;  /* 0x000000160200780c */ /* 0x000fc80003f25270 */
[----:B0-----:R-:W-:Y:S02]  /*9ea0*/  SEL R4, RZ, 0x1, P1 ;  /* 0x00000001ff047807 */ /* 0x001fe40000800000 */
[----:B------:R-:W-:Y:S02]  /*9eb0*/  SEL R3, R2, RZ, P1 ;  /* 0x000000ff02037207 */ /* 0x000fe40000800000 */
[----:B------:R-:W-:Y:S01]  /*9ec0*/  LOP3.LUT R4, R11, R4, RZ, 0x3c, !PT ;  /* 0x000000040b047212 */ /* 0x000fe200078e3cff */
[----:B-1----:R-:W-:Y:S06]  /*9ed0*/  @!P0 BRA `(.L_x_207) ;  /* 0x0000000800388947 */ /* 0x002fec0003800000 */
.L_x_236:
[----:B------:R-:W-:Y:S01]  /*9ee0*/  IMAD R3, R3, 0x8, R0 ;  /* 0x0000000803037824 */ /* 0x000fe200078e0200 */
[----:B------:R-:W-:-:S07]  /*9ef0*/  SHF.L.U32 R0, R4, 0x1f, RZ ;  /* 0x0000001f04007819 */ /* 0x000fce00000006ff */
.L_x_208:
[----:B-1----:R1:W2:Y:S02]  /*9f00*/  SYNCS.PHASECHK.TRANS64.TRYWAIT P0, [R3+URZ], R0 ;  /* 0x00000000030075a7 */ /* 0x0022a4000800017f */
[----:B--2---:R-:W-:Y:S05]  /*9f10*/  @!P0 NANOSLEEP.SYNCS 0x989680 ;  /* 0x009896800000895d */ /* 0x004fea0003900000 */
[----:B------:R-:W2:Y:S02]  /*9f20*/  @!P0 SYNCS.PHASECHK.TRANS64 P0, [R3+URZ], R0 ;  /* 0x00000000030085a7 */ /* 0x000ea4000800007f */
[----:B--2---:R-:W-:Y:S05]  /*9f30*/  @!P0 BRA `(.L_x_208) ;  /* 0xfffffffc00f08947 */ /* 0x004fea000383ffff */
.L_x_185:
[----:B------:R-:W-:Y:S05]  /*9f40*/  BSYNC B0 ;  /* 0x0000000000007941 */ /* 0x000fea0003800000 */
.L_x_184:
[----:B------:R-:W-:Y:S05]  /*9f50*/  EXIT ;  /* 0x000000000000794d */ /* 0x000fea0003800000 */
.L_x_18:
[----:B-1----:R-:W-:-:S04]  /*9f60*/  IMAD.U32 R11, RZ, RZ, UR7 ;  /* 0x00000007ff0b7e24 */ /* 0x002fc8000f8e00ff */
[----:B------:R1:W4:Y:S03]  /*9f70*/  SYNCS.PHASECHK.TRANS64.TRYWAIT P0, [R11+URZ], R10 ;  /* 0x0000000a0b0075a7 */ /* 0x000326000800017f */
[----:B----4-:R-:W-:Y:S05]  /*9f80*/  @!P0 NANOSLEEP.SYNCS 0x989680 ;  /* 0x009896800000895d */ /* 0x010fea0003900000 */
[----:B------:R-:W4:Y:S02]  /*9f90*/  @!P0 SYNCS.PHASECHK.TRANS64 P0, [R11+URZ], R10 ;  /* 0x0000000a0b0085a7 */ /* 0x000f24000800007f */
[----:B----4-:R-:W-:Y:S05]  /*9fa0*/  @!P0 BRA `(.L_x_18) ;  /* 0xfffffffc00ec8947 */ /* 0x010fea000383ffff */
[----:B------:R-:W-:Y:S05]  /*9fb0*/  BRA `(.L_x_17) ;  /* 0xffffff7800087947 */ /* 0x000fea000383ffff */
.L_x_24:
[----:B-1----:R-:W-:-:S04]  /*9fc0*/  IMAD.U32 R12, RZ, RZ, UR12 ;  /* 0x0000000cff0c7e24 */ /* 0x002fc8000f8e00ff */
[----:B------:R1:W4:Y:S03]  /*9fd0*/  SYNCS.PHASECHK.TRANS64.TRYWAIT P0, [R12+URZ], R11 ;  /* 0x0000000b0c0075a7 */ /* 0x000326000800017f */
[----:B----4-:R-:W-:Y:S05]  /*9fe0*/  @!P0 NANOSLEEP.SYNCS 0x989680 ;  /* 0x009896800000895d */ /* 0x010fea0003900000 */
[----:B------:R-:W4:Y:S02]  /*9ff0*/  @!P0 SYNCS.PHASECHK.TRANS64 P0, [R12+URZ], R11 ;  /* 0x0000000b0c0085a7 */ /* 0x000f24000800007f */
[----:B----4-:R-:W-:Y:S05]  /*a000*/  @!P0 BRA `(.L_x_24) ;  /* 0xfffffffc00ec8947 */ /* 0x010fea000383ffff */
[----:B------:R-:W-:Y:S05]  /*a010*/  BRA `(.L_x_23) ;  /* 0xffffff8000447947 */ /* 0x000fea000383ffff */
.L_x_171:
[----:B------:R-:W-:Y:S01]  /*a020*/  BSSY B1, `(.L_x_209) ;  /* 0x0000006000017945 */ /* 0x000fe20003800000 */
[----:B------:R-:W-:-:S07]  /*a030*/  IMAD.MOV.U32 R7, RZ, RZ, -0x1 ;  /* 0xffffffffff077424 */ /* 0x000fce00078e00ff */
[----:B------:R-:W-:Y:S05]  /*a040*/  WARPSYNC.COLLECTIVE R7, `(.L_x_210) ;  /* 0x00000000070c7348 */ /* 0x000fea0003c00000 */
[----:B------:R-:W-:Y:S02]  /*a050*/  ELECT P1, UR62, PT ;  /* 0x00000000003e782f */ /* 0x000fe40003820000 */
[----:B------:R-:W-:Y:S01]  /*a060*/  MOV R7, UR62 ;  /* 0x0000003e00077c02 */ /* 0x000fe20008000f00 */
[----:B------:R-:W-:Y:S10]  /*a070*/  ENDCOLLECTIVE ;  /* 0x000000000000791b */ /* 0x000ff40003800000 */
.L_x_210:
[----:B------:R-:W-:Y:S05]  /*a080*/  BSYNC B1 ;  /* 0x0000000000017941 */ /* 0x000fea0003800000 */
.L_x_209:
[----:B------:R-:W-:Y:S05]  /*a090*/  BRA `(.L_x_211) ;  /* 0xffffffe400bc7947 */ /* 0x000fea000383ffff */
.L_x_174:
[----:B-1----:R1:W2:Y:S02]  /*a0a0*/  SYNCS.PHASECHK.TRANS64.TRYWAIT P1, [R19+URZ+0xb0], R10 ;  /* 0x0000b00a130075a7 */ /* 0x0022a4000802017f */
[----:B--2---:R-:W-:Y:S05]  /*a0b0*/  @!P1 NANOSLEEP.SYNCS 0x989680 ;  /* 0x009896800000995d */ /* 0x004fea0003900000 */
[----:B------:R-:W2:Y:S02]  /*a0c0*/  @!P1 SYNCS.PHASECHK.TRANS64 P1, [R19+URZ+0xb0], R10 ;  /* 0x0000b00a130095a7 */ /* 0x000ea4000802007f */
[----:B--2---:R-:W-:Y:S05]  /*a0d0*/  @!P1 BRA `(.L_x_174) ;  /* 0xfffffffc00f09947 */ /* 0x004fea000383ffff */
[----:B------:R-:W-:Y:S05]  /*a0e0*/  BRA `(.L_x_212) ;  /* 0xffffffe400f07947 */ /* 0x000fea000383ffff */
.L_x_183:
[----:B------:R-:W-:Y:S01]  /*a0f0*/  BSSY B0, `(.L_x_213) ;  /* 0x0000006000007945 */ /* 0x000fe20003800000 */
[----:B------:R-:W-:-:S07]  /*a100*/  IMAD.MOV.U32 R7, RZ, RZ, -0x1 ;  /* 0xffffffffff077424 */ /* 0x000fce00078e00ff */
[----:B------:R-:W-:Y:S05]  /*a110*/  WARPSYNC.COLLECTIVE R7, `(.L_x_214) ;  /* 0x00000000070c7348 */ /* 0x000fea0003c00000 */
[----:B------:R-:W-:Y:S02]  /*a120*/  ELECT P1, UR62, PT ;  /* 0x00000000003e782f */ /* 0x000fe40003820000 */
[----:B------:R-:W-:Y:S01]  /*a130*/  MOV R7, UR62 ;  /* 0x0000003e00077c02 */ /* 0x000fe20008000f00 */
[----:B------:R-:W-:Y:S10]  /*a140*/  ENDCOLLECTIVE ;  /* 0x000000000000791b */ /* 0x000ff40003800000 */
.L_x_214:
[----:B------:R-:W-:Y:S05]  /*a150*/  BSYNC B0 ;  /* 0x0000000000007941 */ /* 0x000fea0003800000 */
.L_x_213:
[----:B------:R-:W-:Y:S01]  /*a160*/  PLOP3.LUT P0, PT, P1, PT, PT, 0x80, 0x0 ;  /* 0x000000000000781c */ /* 0x000fe20000f0f070 */
[----:B------:R-:W-:-:S12]  /*a170*/  BRA `(.L_x_215) ;  /* 0xfffffff0003c7947 */ /* 0x000fd8000383ffff */
.L_x_187:
[----:B0-----:R0:W1:Y:S02]  /*a180*/  SYNCS.PHASECHK.TRANS64.TRYWAIT P0, [R6+URZ], R3 ;  /* 0x00000003060075a7 */ /* 0x001064000800017f */
[----:B-1----:R-:W-:Y:S05]  /*a190*/  @!P0 NANOSLEEP.SYNCS 0x989680 ;  /* 0x009896800000895d */ /* 0x002fea0003900000 */
[----:B------:R-:W1:Y:S02]  /*a1a0*/  @!P0 SYNCS.PHASECHK.TRANS64 P0, [R6+URZ], R3 ;  /* 0x00000003060085a7 */ /* 0x000e64000800007f */
[----:B-1----:R-:W-:Y:S05]  /*a1b0*/  @!P0 BRA `(.L_x_187) ;  /* 0xfffffffc00f08947 */ /* 0x002fea000383ffff */
[----:B------:R-:W-:Y:S05]  /*a1c0*/  BRA `(.L_x_216) ;  /* 0xfffffff0007c7947 */ /* 0x000fea000383ffff */
.L_x_188:
[----:B0-----:R0:W1:Y:S02]  /*a1d0*/  SYNCS.PHASECHK.TRANS64.TRYWAIT P0, [R7+URZ], R4 ;  /* 0x00000004070075a7 */ /* 0x001064000800017f */
[----:B-1----:R-:W-:Y:S05]  /*a1e0*/  @!P0 NANOSLEEP.SYNCS 0x989680 ;  /* 0x009896800000895d */ /* 0x002fea0003900000 */
[----:B------:R-:W1:Y:S02]  /*a1f0*/  @!P0 SYNCS.PHASECHK.TRANS64 P0, [R7+URZ], R4 ;  /* 0x00000004070085a7 */ /* 0x000e64000800007f */
[----:B-1----:R-:W-:Y:S05]  /*a200*/  @!P0 BRA `(.L_x_188) ;  /* 0xfffffffc00f08947 */ /* 0x002fea000383ffff */
[----:B------:R-:W-:Y:S05]  /*a210*/  BRA `(.L_x_217) ;  /* 0xfffffff0008c7947 */ /* 0x000fea000383ffff */
.L_x_189:
[----:B0-----:R0:W1:Y:S02]  /*a220*/  SYNCS.PHASECHK.TRANS64.TRYWAIT P0, [R6+URZ], R5 ;  /* 0x00000005060075a7 */ /* 0x001064000800017f */
[----:B-1----:R-:W-:Y:S05]  /*a230*/  @!P0 NANOSLEEP.SYNCS 0x989680 ;  /* 0x009896800000895d */ /* 0x002fea0003900000 */
[----:B------:R-:W1:Y:S02]  /*a240*/  @!P0 SYNCS.PHASECHK.TRANS64 P0, [R6+URZ], R5 ;  /* 0x00000005060085a7 */ /* 0x000e64000800007f */
[----:B-1----:R-:W-:Y:S05]  /*a250*/  @!P0 BRA `(.L_x_189) ;  /* 0xfffffffc00f08947 */ /* 0x002fea000383ffff */
[----:B------:R-:W-:Y:S05]  /*a260*/  BRA `(.L_x_218) ;  /* 0xfffffff0009c7947 */ /* 0x000fea000383ffff */
.L_x_190:
[----:B0-----:R0:W1:Y:S02]  /*a270*/  SYNCS.PHASECHK.TRANS64.TRYWAIT P0, [R9+URZ], R4 ;  /* 0x00000004090075a7 */ /* 0x001064000800017f */
[----:B-1----:R-:W-:Y:S05]  /*a280*/  @!P0 NANOSLEEP.SYNCS 0x989680 ;  /* 0x009896800000895d */ /* 0x002fea0003900000 */
[----:B------:R-:W1:Y:S02]  /*a290*/  @!P0 SYNCS.PHASECHK.TRANS64 P0, [R9+URZ], R4 ;  /* 0x00000004090085a7 */ /* 0x000e64000800007f */
[----:B-1----:R-:W-:Y:S05]  /*a2a0*/  @!P0 BRA `(.L_x_190) ;  /* 0xfffffffc00f08947 */ /* 0x002fea000383ffff */
[----:B------:R-:W-:Y:S05]  /*a2b0*/  BRA `(.L_x_219) ;  /* 0xfffffff000ac7947 */ /* 0x000fea000383ffff */
.L_x_191:
[----:B0-----:R0:W1:Y:S02]  /*a2c0*/  SYNCS.PHASECHK.TRANS64.TRYWAIT P0, [R6+URZ], R5 ;  /* 0x00000005060075a7 */ /* 0x001064000800017f */
[----:B-1----:R-:W-:Y:S05]  /*a2d0*/  @!P0 NANOSLEEP.SYNCS 0x989680 ;  /* 0x009896800000895d */ /* 0x002fea0003900000 */
[----:B------:R-:W1:Y:S02]  /*a2e0*/  @!P0 SYNCS.PHASECHK.TRANS64 P0, [R6+URZ], R5 ;  /* 0x00000005060085a7 */ /* 0x000e64000800007f */
[----:B-1----:R-:W-:Y:S05]  /*a2f0*/  @!P0 BRA `(.L_x_191) ;  /* 0xfffffffc00f08947 */ /* 0x002fea000383ffff */
[----:B------:R-:W-:Y:S05]  /*a300*/  BRA `(.L_x_220) ;  /* 0xfffffff000bc7947 */ /* 0x000fea000383ffff */
.L_x_192:
[----:B0-----:R0:W1:Y:S02]  /*a310*/  SYNCS.PHASECHK.TRANS64.TRYWAIT P0, [R9+URZ], R4 ;  /* 0x00000004090075a7 */ /* 0x001064000800017f */
[----:B-1----:R-:W-:Y:S05]  /*a320*/  @!P0 NANOSLEEP.SYNCS 0x989680 ;  /* 0x009896800000895d */ /* 0x002fea0003900000 */
[----:B------:R-:W1:Y:S02]  /*a330*/  @!P0 SYNCS.PHASECHK.TRANS64 P0, [R9+URZ], R4 ;  /* 0x00000004090085a7 */ /* 0x000e64000800007f */
[----:B-1----:R-:W-:Y:S05]  /*a340*/  @!P0 BRA `(.L_x_192) ;  /* 0xfffffffc00f08947 */ /* 0x002fea000383ffff */
[----:B------:R-:W-:Y:S05]  /*a350*/  BRA `(.L_x_221) ;  /* 0xfffffff000cc7947 */ /* 0x000fea000383ffff */
.L_x_193:
[----:B0-----:R0:W1:Y:S02]  /*a360*/  SYNCS.PHASECHK.TRANS64.TRYWAIT P0, [R6+URZ], R5 ;  /* 0x00000005060075a7 */ /* 0x001064000800017f */
[----:B-1----:R-:W-:Y:S05]  /*a370*/  @!P0 NANOSLEEP.SYNCS 0x989680 ;  /* 0x009896800000895d */ /* 0x002fea0003900000 */
[----:B------:R-:W1:Y:S02]  /*a380*/  @!P0 SYNCS.PHASECHK.TRANS64 P0, [R6+URZ], R5 ;  /* 0x00000005060085a7 */ /* 0x000e64000800007f */
[----:B-1----:R-:W-:Y:S05]  /*a390*/  @!P0 BRA `(.L_x_193) ;  /* 0xfffffffc00f08947 */ /* 0x002fea000383ffff */
[----:B------:R-:W-:Y:S05]  /*a3a0*/  BRA `(.L_x_222) ;  /* 0xfffffff000dc7947 */ /* 0x000fea000383ffff */
.L_x_194:
[----:B0-----:R0:W1:Y:S02]  /*a3b0*/  SYNCS.PHASECHK.TRANS64.TRYWAIT P0, [R9+URZ], R4 ;  /* 0x00000004090075a7 */ /* 0x001064000800017f */
[----:B-1----:R-:W-:Y:S05]  /*a3c0*/  @!P0 NANOSLEEP.SYNCS 0x989680 ;  /* 0x009896800000895d */ /* 0x002fea0003900000 */
[----:B------:R-:W1:Y:S02]  /*a3d0*/  @!P0 SYNCS.PHASECHK.TRANS64 P0, [R9+URZ], R4 ;  /* 0x00000004090085a7 */ /* 0x000e64000800007f */
[----:B-1----:R-:W-:Y:S05]  /*a3e0*/  @!P0 BRA `(.L_x_194) ;  /* 0xfffffffc00f08947 */ /* 0x002fea000383ffff */
[----:B------:R-:W-:Y:S05]  /*a3f0*/  BRA `(.L_x_223) ;  /* 0xfffffff000ec7947 */ /* 0x000fea000383ffff */
.L_x_195:
[----:B0-----:R0:W1:Y:S02]  /*a400*/  SYNCS.PHASECHK.TRANS64.TRYWAIT P0, [R6+URZ], R5 ;  /* 0x00000005060075a7 */ /* 0x001064000800017f */
[----:B-1----:R-:W-:Y:S05]  /*a410*/  @!P0 NANOSLEEP.SYNCS 0x989680 ;  /* 0x009896800000895d */ /* 0x002fea0003900000 */
[----:B------:R-:W1:Y:S02]  /*a420*/  @!P0 SYNCS.PHASECHK.TRANS64 P0, [R6+URZ], R5 ;  /* 0x00000005060085a7 */ /* 0x000e64000800007f */
[----:B-1----:R-:W-:Y:S05]  /*a430*/  @!P0 BRA `(.L_x_195) ;  /* 0xfffffffc00f08947 */ /* 0x002fea000383ffff */
[----:B------:R-:W-:Y:S05]  /*a440*/  BRA `(.L_x_224) ;  /* 0xfffffff000fc7947 */ /* 0x000fea000383ffff */
.L_x_196:
[----:B0-----:R0:W1:Y:S02]  /*a450*/  SYNCS.PHASECHK.TRANS64.TRYWAIT P0, [R9+URZ], R4 ;  /* 0x00000004090075a7 */ /* 0x001064000800017f */
[----:B-1----:R-:W-:Y:S05]  /*a460*/  @!P0 NANOSLEEP.SYNCS 0x989680 ;  /* 0x009896800000895d */ /* 0x002fea0003900000 */
[----:B------:R-:W1:Y:S02]  /*a470*/  @!P0 SYNCS.PHASECHK.TRANS64 P0, [R9+URZ], R4 ;  /* 0x00000004090085a7 */ /* 0x000e64000800007f */
[----:B-1----:R-:W-:Y:S05]  /*a480*/  @!P0 BRA `(.L_x_196) ;  /* 0xfffffffc00f08947 */ /* 0x002fea000383ffff */
[----:B------:R-:W-:Y:S05]  /*a490*/  BRA `(.L_x_225) ;  /* 0xfffffff4000c7947 */ /* 0x000fea000383ffff */
.L_x_197:
[----:B0-----:R0:W1:Y:S02]  /*a4a0*/  SYNCS.PHASECHK.TRANS64.TRYWAIT P0, [R6+URZ], R5 ;  /* 0x00000005060075a7 */ /* 0x001064000800017f */
[----:B-1----:R-:W-:Y:S05]  /*a4b0*/  @!P0 NANOSLEEP.SYNCS 0x989680 ;  /* 0x009896800000895d */ /* 0x002fea0003900000 */
[----:B------:R-:W1:Y:S02]  /*a4c0*/  @!P0 SYNCS.PHASECHK.TRANS64 P0, [R6+URZ], R5 ;  /* 0x00000005060085a7 */ /* 0x000e64000800007f */
[----:B-1----:R-:W-:Y:S05]  /*a4d0*/  @!P0 BRA `(.L_x_197) ;  /* 0xfffffffc00f08947 */ /* 0x002fea000383ffff */
[----:B------:R-:W-:Y:S05]  /*a4e0*/  BRA `(.L_x_226) ;  /* 0xfffffff4001c7947 */ /* 0x000fea000383ffff */
.L_x_198:
[----:B0-----:R0:W1:Y:S02]  /*a4f0*/  SYNCS.PHASECHK.TRANS64.TRYWAIT P0, [R9+URZ], R4 ;  /* 0x00000004090075a7 */ /* 0x001064000800017f */
[----:B-1----:R-:W-:Y:S05]  /*a500*/  @!P0 NANOSLEEP.SYNCS 0x989680 ;  /* 0x009896800000895d */ /* 0x002fea0003900000 */
[----:B------:R-:W1:Y:S02]  /*a510*/  @!P0 SYNCS.PHASECHK.TRANS64 P0, [R9+URZ], R4 ;  /* 0x00000004090085a7 */ /* 0x000e64000800007f */
[----:B-1----:R-:W-:Y:S05]  /*a520*/  @!P0 BRA `(.L_x_198) ;  /* 0xfffffffc00f08947 */ /* 0x002fea000383ffff */
[----:B------:R-:W-:Y:S05]  /*a530*/  BRA `(.L_x_227) ;  /* 0xfffffff4002c7947 */ /* 0x000fea000383ffff */
.L_x_199:
[----:B0-----:R0:W1:Y:S02]  /*a540*/  SYNCS.PHASECHK.TRANS64.TRYWAIT P0, [R6+URZ], R5 ;  /* 0x00000005060075a7 */ /* 0x001064000800017f */
[----:B-1----:R-:W-:Y:S05]  /*a550*/  @!P0 NANOSLEEP.SYNCS 0x989680 ;  /* 0x009896800000895d */ /* 0x002fea0003900000 */
[----:B------:R-:W1:Y:S02]  /*a560*/  @!P0 SYNCS.PHASECHK.TRANS64 P0, [R6+URZ], R5 ;  /* 0x00000005060085a7 */ /* 0x000e64000800007f */
[----:B-1----:R-:W-:Y:S05]  /*a570*/  @!P0 BRA `(.L_x_199) ;  /* 0xfffffffc00f08947 */ /* 0x002fea000383ffff */
[----:B------:R-:W-:Y:S05]  /*a580*/  BRA `(.L_x_228) ;  /* 0xfffffff4003c7947 */ /* 0x000fea000383ffff */
.L_x_200:
[----:B0-----:R0:W1:Y:S02]  /*a590*/  SYNCS.PHASECHK.TRANS64.TRYWAIT P0, [R9+URZ], R4 ;  /* 0x00000004090075a7 */ /* 0x001064000800017f */
[----:B-1----:R-:W-:Y:S05]  /*a5a0*/  @!P0 NANOSLEEP.SYNCS 0x989680 ;  /* 0x009896800000895d */ /* 0x002fea0003900000 */
[----:B------:R-:W1:Y:S02]  /*a5b0*/  @!P0 SYNCS.PHASECHK.TRANS64 P0, [R9+URZ], R4 ;  /* 0x00000004090085a7 */ /* 0x000e64000800007f */
[----:B-1----:R-:W-:Y:S05]  /*a5c0*/  @!P0 BRA `(.L_x_200) ;  /* 0xfffffffc00f08947 */ /* 0x002fea000383ffff */
[----:B------:R-:W-:Y:S05]  /*a5d0*/  BRA `(.L_x_229) ;  /* 0xfffffff4004c7947 */ /* 0x000fea000383ffff */
.L_x_201:
[----:B0-----:R0:W1:Y:S02]  /*a5e0*/  SYNCS.PHASECHK.TRANS64.TRYWAIT P0, [R6+URZ], R5 ;  /* 0x00000005060075a7 */ /* 0x001064000800017f */
[----:B-1----:R-:W-:Y:S05]  /*a5f0*/  @!P0 NANOSLEEP.SYNCS 0x989680 ;  /* 0x009896800000895d */ /* 0x002fea0003900000 */
[----:B------:R-:W1:Y:S02]  /*a600*/  @!P0 SYNCS.PHASECHK.TRANS64 P0, [R6+URZ], R5 ;  /* 0x00000005060085a7 */ /* 0x000e64000800007f */
[----:B-1----:R-:W-:Y:S05]  /*a610*/  @!P0 BRA `(.L_x_201) ;  /* 0xfffffffc00f08947 */ /* 0x002fea000383ffff */
[----:B------:R-:W-:Y:S05]  /*a620*/  BRA `(.L_x_230) ;  /* 0xfffffff4005c7947 */ /* 0x000fea000383ffff */
.L_x_202:
[----:B0-----:R0:W1:Y:S02]  /*a630*/  SYNCS.PHASECHK.TRANS64.TRYWAIT P0, [R9+URZ], R4 ;  /* 0x00000004090075a7 */ /* 0x001064000800017f */
[----:B-1----:R-:W-:Y:S05]  /*a640*/  @!P0 NANOSLEEP.SYNCS 0x989680 ;  /* 0x009896800000895d */ /* 0x002fea0003900000 */
[----:B------:R-:W1:Y:S02]  /*a650*/  @!P0 SYNCS.PHASECHK.TRANS64 P0, [R9+URZ], R4 ;  /* 0x00000004090085a7 */ /* 0x000e64000800007f */
[----:B-1----:R-:W-:Y:S05]  /*a660*/  @!P0 BRA `(.L_x_202) ;  /* 0xfffffffc00f08947 */ /* 0x002fea000383ffff */
[----:B------:R-:W-:Y:S05]  /*a670*/  BRA `(.L_x_231) ;  /* 0xfffffff4006c7947 */ /* 0x000fea000383ffff */
.L_x_203:
[----:B0-----:R0:W1:Y:S02]  /*a680*/  SYNCS.PHASECHK.TRANS64.TRYWAIT P0, [R6+URZ], R5 ;  /* 0x00000005060075a7 */ /* 0x001064000800017f */
[----:B-1----:R-:W-:Y:S05]  /*a690*/  @!P0 NANOSLEEP.SYNCS 0x989680 ;  /* 0x009896800000895d */ /* 0x002fea0003900000 */
[----:B------:R-:W1:Y:S02]  /*a6a0*/  @!P0 SYNCS.PHASECHK.TRANS64 P0, [R6+URZ], R5 ;  /* 0x00000005060085a7 */ /* 0x000e64000800007f */
[----:B-1----:R-:W-:Y:S05]  /*a6b0*/  @!P0 BRA `(.L_x_203) ;  /* 0xfffffffc00f08947 */ /* 0x002fea000383ffff */
[----:B------:R-:W-:Y:S05]  /*a6c0*/  BRA `(.L_x_232) ;  /* 0xfffffff4007c7947 */ /* 0x000fea000383ffff */
.L_x_204:
[----:B0-----:R0:W1:Y:S02]  /*a6d0*/  SYNCS.PHASECHK.TRANS64.TRYWAIT P0, [R9+URZ], R4 ;  /* 0x00000004090075a7 */ /* 0x001064000800017f */
[----:B-1----:R-:W-:Y:S05]  /*a6e0*/  @!P0 NANOSLEEP.SYNCS 0x989680 ;  /* 0x009896800000895d */ /* 0x002fea0003900000 */
[----:B------:R-:W1:Y:S02]  /*a6f0*/  @!P0 SYNCS.PHASECHK.TRANS64 P0, [R9+URZ], R4 ;  /* 0x00000004090085a7 */ /* 0x000e64000800007f */
[----:B-1----:R-:W-:Y:S05]  /*a700*/  @!P0 BRA `(.L_x_204) ;  /* 0xfffffffc00f08947 */ /* 0x002fea000383ffff */
[----:B------:R-:W-:Y:S05]  /*a710*/  BRA `(.L_x_233) ;  /* 0xfffffff4008c7947 */ /* 0x000fea000383ffff */
.L_x_205:
[----:B0-----:R0:W1:Y:S02]  /*a720*/  SYNCS.PHASECHK.TRANS64.TRYWAIT P0, [R6+URZ], R5 ;  /* 0x00000005060075a7 */ /* 0x001064000800017f */
[----:B-1----:R-:W-:Y:S05]  /*a730*/  @!P0 NANOSLEEP.SYNCS 0x989680 ;  /* 0x009896800000895d */ /* 0x002fea0003900000 */
[----:B------:R-:W1:Y:S02]  /*a740*/  @!P0 SYNCS.PHASECHK.TRANS64 P0, [R6+URZ], R5 ;  /* 0x00000005060085a7 */ /* 0x000e64000800007f */
[----:B-1----:R-:W-:Y:S05]  /*a750*/  @!P0 BRA `(.L_x_205) ;  /* 0xfffffffc00f08947 */ /* 0x002fea000383ffff */
[----:B------:R-:W-:Y:S05]  /*a760*/  BRA `(.L_x_234) ;  /* 0xfffffff4009c7947 */ /* 0x000fea000383ffff */
.L_x_206:
[----:B0-----:R0:W1:Y:S02]  /*a770*/  SYNCS.PHASECHK.TRANS64.TRYWAIT P0, [R9+URZ], R4 ;  /* 0x00000004090075a7 */ /* 0x001064000800017f */
[----:B-1----:R-:W-:Y:S05]  /*a780*/  @!P0 NANOSLEEP.SYNCS 0x989680 ;  /* 0x009896800000895d */ /* 0x002fea0003900000 */
[----:B------:R-:W1:Y:S02]  /*a790*/  @!P0 SYNCS.PHASECHK.TRANS64 P0, [R9+URZ], R4 ;  /* 0x00000004090085a7 */ /* 0x000e64000800007f */
[----:B-1----:R-:W-:Y:S05]  /*a7a0*/  @!P0 BRA `(.L_x_206) ;  /* 0xfffffffc00f08947 */ /* 0x002fea000383ffff */
[----:B------:R-:W-:Y:S05]  /*a7b0*/  BRA `(.L_x_235) ;  /* 0xfffffff400ac7947 */ /* 0x000fea000383ffff */
.L_x_207:
[----:B0-----:R0:W1:Y:S02]  /*a7c0*/  SYNCS.PHASECHK.TRANS64.TRYWAIT P0, [R6+URZ], R5 ;  /* 0x00000005060075a7 */ /* 0x001064000800017f */
[----:B-1----:R-:W-:Y:S05]  /*a7d0*/  @!P0 NANOSLEEP.SYNCS 0x989680 ;  /* 0x009896800000895d */ /* 0x002fea0003900000 */
[----:B------:R-:W1:Y:S02]  /*a7e0*/  @!P0 SYNCS.PHASECHK.TRANS64 P0, [R6+URZ], R5 ;  /* 0x00000005060085a7 */ /* 0x000e64000800007f */
[----:B-1----:R-:W-:Y:S05]  /*a7f0*/  @!P0 BRA `(.L_x_207) ;  /* 0xfffffffc00f08947 */ /* 0x002fea000383ffff */
[----:B------:R-:W-:Y:S05]  /*a800*/  BRA `(.L_x_236) ;  /* 0xfffffff400b47947 */ /* 0x000fea000383ffff */
.L_x_237:
[----:B------:R-:W-:-:S00]  /*a810*/  BRA `(.L_x_237) ;  /* 0xfffffffc00fc7947 */ /* 0x000fc0000383ffff */
[----:B------:R-:W-:-:S00]  /*a820*/  NOP ;  /* 0x0000000000007918 */ /* 0x000fc00000000000 */
        /* <DEDUP_REMOVED lines=13> */
.L_x_238:


//--------------------- .nv.shared._ZN7cutlass13device_kernelINS_4gemm6kernel13GemmUniversalIN4cute5tupleIJiiiiEEENS1_10collective13CollectiveMmaINS1_37MainloopSm90TmaGmmaWarpSpecializedFP8ILi22ENS5_IJNS4_1CILi1EEESB_SB_EEENS1_35KernelTmaWarpSpecializedCooperativeEEENS5_IJNSA_ILi256EEENSA_ILi64EEENSA_ILi32EEEEEENS_12float_e4m3_tENS5_IJlSB_lEEENS_12float_e5m2_tESK_NS4_8TiledMMAINS4_8MMA_AtomIJNS4_4SM904GMMA30MMA_64x64x32_F32E4M3E5M2_SS_TNILNSP_7ScaleInE1ELSR_1EEEEEENS4_6LayoutINS5_IJNSA_ILi2EEESB_SB_EEENS5_IJSB_NSA_ILi0EEESX_EEEEENS5_IJNS4_10UnderscoreES10_S10_EEEEENS4_13SM90_TMA_LOADENS4_14ComposedLayoutINS4_7SwizzleILi1ELi4ELi3EEENS4_18smem_ptr_flag_bitsILi8EEENSU_INS5_IJNSA_ILi8EEESH_EEENS5_IJSH_SB_EEEEEEEvNS4_8identityES13_S1D_vS1E_EENS_8epilogue10collective6detail29Sm90TmaWarpSpecializedAdapterINS1H_15DefaultEpilogueISJ_SK_SK_NS1G_6thread17LinearCombinationISJ_Li1EffLNS1L_9ScaleType4KindE0ELNS_15FloatRoundStyleE2ESJ_EENS1_15EpilogueDefaultEEEEEvvEEEEvNT_6ParamsE --------------------------
	.section	.nv.shared._ZN7cutlass13device_kernelINS_4gemm6kernel13GemmUniversalIN4cute5tupleIJiiiiEEENS1_10collective13CollectiveMmaINS1_37MainloopSm90TmaGmmaWarpSpecializedFP8ILi22ENS5_IJNS4_1CILi1EEESB_SB_EEENS1_35KernelTmaWarpSpecializedCooperativeEEENS5_IJNSA_ILi256EEENSA_ILi64EEENSA_ILi32EEEEEENS_12float_e4m3_tENS5_IJlSB_lEEENS_12float_e5m2_tESK_NS4_8TiledMMAINS4_8MMA_AtomIJNS4_4SM904GMMA30MMA_64x64x32_F32E4M3E5M2_SS_TNILNSP_7ScaleInE1ELSR_1EEEEEENS4_6LayoutINS5_IJNSA_ILi2EEESB_SB_EEENS5_IJSB_NSA_ILi0EEESX_EEEEENS5_IJNS4_10UnderscoreES10_S10_EEEEENS4_13SM90_TMA_LOADENS4_14ComposedLayoutINS4_7SwizzleILi1ELi4ELi3EEENS4_18smem_ptr_flag_bitsILi8EEENSU_INS5_IJNSA_ILi8EEESH_EEENS5_IJSH_SB_EEEEEEEvNS4_8identityES13_S1D_vS1E_EENS_8epilogue10collective6detail29Sm90TmaWarpSpecializedAdapterINS1H_15DefaultEpilogueISJ_SK_SK_NS1G_6thread17LinearCombinationISJ_Li1EffLNS1L_9ScaleType4KindE0ELNS_15FloatRoundStyleE2ESJ_EENS1_15EpilogueDefaultEEEEEvvEEEEvNT_6ParamsE,"aw",@nobits
	.sectionflags	@""
	.align	16
	.zero		1024


//--------------------- .nv.shared.reserved.0     --------------------------
	.section	.nv.shared.reserved.0,"aw",@nobits
	.weak		__nv_reservedSMEM_offset_0_alias
	.size		__nv_reservedSMEM_offset_0_alias, 0, 0
	.other		__nv_reservedSMEM_offset_0_alias,@"STO_CUDA_RESERVED_SHARED STV_DEFAULT"
__nv_reservedSMEM_offset_0_alias:
	.zero		0


//--------------------- .nv.global                --------------------------
	.section	.nv.global,"aw",@nobits
.nv.global:
	.type		_ZN40_INTERNAL_a519a28f_4_k_cu_9641d375_305634cute1_E,@object
	.size		_ZN40_INTERNAL_a519a28f_4_k_cu_9641d375_305634cute1_E,(_ZN40_INTERNAL_a519a28f_4_k_cu_9641d375_305634cuda3std3__45__cpo6cbeginE - _ZN40_INTERNAL_a519a28f_4_k_cu_9641d375_305634cute1_E)
_ZN40_INTERNAL_a519a28f_4_k_cu_9641d375_305634cute1_E:
	.zero		1
	.type		_ZN40_INTERNAL_a519a28f_4_k_cu_9641d375_305634cuda3std3__45__cpo6cbeginE,@object
	.size		_ZN40_INTERNAL_a519a28f_4_k_cu_9641d375_305634cuda3std3__45__cpo6cbeginE,(_ZN40_INTERNAL_a519a28f_4_k_cu_9641d375_305634cuda3std3__48in_placeE - _ZN40_INTERNAL_a519a28f_4_k_cu_9641d375_305634cuda3std3__45__cpo6cbeginE)
_ZN40_INTERNAL_a519a28f_4_k_cu_9641d375_305634cuda3std3__45__cpo6cbeginE:
	.zero		1
	.type		_ZN40_INTERNAL_a519a28f_4_k_cu_9641d375_305634cuda3std3__48in_placeE,@object
	.size		_ZN40_INTERNAL_a519a28f_4_k_cu_9641d375_305634cuda3std3__48in_placeE,(_ZN40_INTERNAL_a519a28f_4_k_cu_9641d375_305634cuda3std6ranges3__45__cpo9iter_moveE - _ZN40_INTERNAL_a519a28f_4_k_cu_9641d375_305634cuda3std3__48in_placeE)
_ZN40_INTERNAL_a519a28f_4_k_cu_9641d375_305634cuda3std3__48in_placeE:
	.zero		1
	.type		_ZN40_INTERNAL_a519a28f_4_k_cu_9641d375_305634cuda3std6ranges3__45__cpo9iter_moveE,@object
	.size		_ZN40_INTERNAL_a519a28f_4_k_cu_9641d375_305634cuda3std6ranges3__45__cpo9iter_moveE,(_ZN40_INTERNAL_a519a28f_4_k_cu_9641d375_305634cuda3std3__45__cpo5beginE - _ZN40_INTERNAL_a519a28f_4_k_cu_9641d375_305634cuda3std6ranges3__45__cpo9iter_moveE)
_ZN40_INTERNAL_a519a28f_4_k_cu_9641d375_305634cuda3std6ranges3__45__cpo9iter_moveE:
	.zero		1
	.type		_ZN40_INTERNAL_a519a28f_4_k_cu_9641d375_305634cuda3std3__45__cpo5beginE,@object
	.size		_ZN40_INTERNAL_a519a28f_4_k_cu_9641d375_305634cuda3std3__45__cpo5beginE,(_ZN40_INTERNAL_a519a28f_4_k_cu_9641d375_305634cuda3std3__442_GLOBAL__N__a519a28f_4_k_cu_9641d375_305636ignoreE - _ZN40_INTERNAL_a519a28f_4_k_cu_9641d375_305634cuda3std3__45__cpo5beginE)
_ZN40_INTERNAL_a519a28f_4_k_cu_9641d375_305634cuda3std3__45__cpo5beginE:
	.zero		1
	.type		_ZN40_INTERNAL_a519a28f_4_k_cu_9641d375_305634cuda3std3__442_GLOBAL__N__a519a28f_4_k_cu_9641d375_305636ignoreE,@object
	.size		_ZN40_INTERNAL_a519a28f_4_k_cu_9641d375_305634cuda3std3__442_GLOBAL__N__a519a28f_4_k_cu_9641d375_305636ignoreE,(_ZN40_INTERNAL_a519a28f_4_k_cu_9641d375_305634cute7productE - _ZN40_INTERNAL_a519a28f_4_k_cu_9641d375_305634cuda3std3__442_GLOBAL__N__a519a28f_4_k_cu_9641d375_305636ignoreE)
_ZN40_INTERNAL_a519a28f_4_k_cu_9641d375_305634cuda3std3__442_GLOBAL__N__a519a28f_4_k_cu_9641d375_305636ignoreE:
	.zero		1
	.type		_ZN40_INTERNAL_a519a28f_4_k_cu_9641d375_305634cute7productE,@object
	.size		_ZN40_INTERNAL_a519a28f_4_k_cu_9641d375_305634cute7productE,(_ZN40_INTERNAL_a519a28f_4_k_cu_9641d375_305634cuda3std3__45__cpo3endE - _ZN40_INTERNAL_a519a28f_4_k_cu_9641d375_305634cute7productE)
_ZN40_INTERNAL_a519a28f_4_k_cu_9641d375_305634cute7productE:
	.zero		1
	.type		_ZN40_INTERNAL_a519a28f_4_k_cu_9641d375_305634cuda3std3__45__cpo3endE,@object
	.size		_ZN40_INTERNAL_a519a28f_4_k_cu_9641d375_305634cuda3std3__45__cpo3endE,(_ZN40_INTERNAL_a519a28f_4_k_cu_9641d375_305634cuda3std3__419piecewise_constructE - _ZN40_INTERNAL_a519a28f_4_k_cu_9641d375_305634cuda3std3__45__cpo3endE)
_ZN40_INTERNAL_a519a28f_4_k_cu_9641d375_305634cuda3std3__45__cpo3endE:
	.zero		1
	.type		_ZN40_INTERNAL_a519a28f_4_k_cu_9641d375_305634cuda3std3__419piecewise_constructE,@object
	.size		_ZN40_INTERNAL_a519a28f_4_k_cu_9641d375_305634cuda3std3__419piecewise_constructE,(_ZN40_INTERNAL_a519a28f_4_k_cu_9641d375_305634cuda3std3__45__cpo4cendE - _ZN40_INTERNAL_a519a28f_4_k_cu_9641d375_305634cuda3std3__419piecewise_constructE)
_ZN40_INTERNAL_a519a28f_4_k_cu_9641d375_305634cuda3std3__419piecewise_constructE:
	.zero		1
	.type		_ZN40_INTERNAL_a519a28f_4_k_cu_9641d375_305634cuda3std3__45__cpo4cendE,@object
	.size		_ZN40_INTERNAL_a519a28f_4_k_cu_9641d375_305634cuda3std3__45__cpo4cendE,(_ZN40_INTERNAL_a519a28f_4_k_cu_9641d375_305634cuda3std6ranges3__45__cpo4swapE - _ZN40_INTERNAL_a519a28f_4_k_cu_9641d375_305634cuda3std3__45__cpo4cendE)
_ZN40_INTERNAL_a519a28f_4_k_cu_9641d375_305634cuda3std3__45__cpo4cendE:
	.zero		1
	.type		_ZN40_INTERNAL_a519a28f_4_k_cu_9641d375_305634cuda3std6ranges3__45__cpo4swapE,@object
	.size		_ZN40_INTERNAL_a519a28f_4_k_cu_9641d375_305634cuda3std6ranges3__45__cpo4swapE,(.L_7 - _ZN40_INTERNAL_a519a28f_4_k_cu_9641d375_305634cuda3std6ranges3__45__cpo4swapE)
_ZN40_INTERNAL_a519a28f_4_k_cu_9641d375_305634cuda3std6ranges3__45__cpo4swapE:
	.zero		1
.L_7:


//--------------------- .nv.constant0._ZN7cutlass13device_kernelINS_4gemm6kernel13GemmUniversalIN4cute5tupleIJiiiiEEENS1_10collective13CollectiveMmaINS1_37MainloopSm90TmaGmmaWarpSpecializedFP8ILi22ENS5_IJNS4_1CILi1EEESB_SB_EEENS1_35KernelTmaWarpSpecializedCooperativeEEENS5_IJNSA_ILi256EEENSA_ILi64EEENSA_ILi32EEEEEENS_12float_e4m3_tENS5_IJlSB_lEEENS_12float_e5m2_tESK_NS4_8TiledMMAINS4_8MMA_AtomIJNS4_4SM904GMMA30MMA_64x64x32_F32E4M3E5M2_SS_TNILNSP_7ScaleInE1ELSR_1EEEEEENS4_6LayoutINS5_IJNSA_ILi2EEESB_SB_EEENS5_IJSB_NSA_ILi0EEESX_EEEEENS5_IJNS4_10UnderscoreES10_S10_EEEEENS4_13SM90_TMA_LOADENS4_14ComposedLayoutINS4_7SwizzleILi1ELi4ELi3EEENS4_18smem_ptr_flag_bitsILi8EEENSU_INS5_IJNSA_ILi8EEESH_EEENS5_IJSH_SB_EEEEEEEvNS4_8identityES13_S1D_vS1E_EENS_8epilogue10collective6detail29Sm90TmaWarpSpecializedAdapterINS1H_15DefaultEpilogueISJ_SK_SK_NS1G_6thread17LinearCombinationISJ_Li1EffLNS1L_9ScaleType4KindE0ELNS_15FloatRoundStyleE2ESJ_EENS1_15EpilogueDefaultEEEEEvvEEEEvNT_6ParamsE --------------------------
	.section	.nv.constant0._ZN7cutlass13device_kernelINS_4gemm6kernel13GemmUniversalIN4cute5tupleIJiiiiEEENS1_10collective13CollectiveMmaINS1_37MainloopSm90TmaGmmaWarpSpecializedFP8ILi22ENS5_IJNS4_1CILi1EEESB_SB_EEENS1_35KernelTmaWarpSpecializedCooperativeEEENS5_IJNSA_ILi256EEENSA_ILi64EEENSA_ILi32EEEEEENS_12float_e4m3_tENS5_IJlSB_lEEENS_12float_e5m2_tESK_NS4_8TiledMMAINS4_8MMA_AtomIJNS4_4SM904GMMA30MMA_64x64x32_F32E4M3E5M2_SS_TNILNSP_7ScaleInE1ELSR_1EEEEEENS4_6LayoutINS5_IJNSA_ILi2EEESB_SB_EEENS5_IJSB_NSA_ILi0EEESX_EEEEENS5_IJNS4_10UnderscoreES10_S10_EEEEENS4_13SM90_TMA_LOADENS4_14ComposedLayoutINS4_7SwizzleILi1ELi4ELi3EEENS4_18smem_ptr_flag_bitsILi8EEENSU_INS5_IJNSA_ILi8EEESH_EEENS5_IJSH_SB_EEEEEEEvNS4_8identityES13_S1D_vS1E_EENS_8epilogue10collective6detail29Sm90TmaWarpSpecializedAdapterINS1H_15DefaultEpilogueISJ_SK_SK_NS1G_6thread17LinearCombinationISJ_Li1EffLNS1L_9ScaleType4KindE0ELNS_15FloatRoundStyleE2ESJ_EENS1_15EpilogueDefaultEEEEEvvEEEEvNT_6ParamsE,"a",@progbits
	.sectionflags	@""
	.align	4
.nv.constant0._ZN7cutlass13device_kernelINS_4gemm6kernel13GemmUniversalIN4cute5tupleIJiiiiEEENS1_10collective13CollectiveMmaINS1_37MainloopSm90TmaGmmaWarpSpecializedFP8ILi22ENS5_IJNS4_1CILi1EEESB_SB_EEENS1_35KernelTmaWarpSpecializedCooperativeEEENS5_IJNSA_ILi256EEENSA_ILi64EEENSA_ILi32EEEEEENS_12float_e4m3_tENS5_IJlSB_lEEENS_12float_e5m2_tESK_NS4_8TiledMMAINS4_8MMA_AtomIJNS4_4SM904GMMA30MMA_64x64x32_F32E4M3E5M2_SS_TNILNSP_7ScaleInE1ELSR_1EEEEEENS4_6LayoutINS5_IJNSA_ILi2EEESB_SB_EEENS5_IJSB_NSA_ILi0EEESX_EEEEENS5_IJNS4_10UnderscoreES10_S10_EEEEENS4_13SM90_TMA_LOADENS4_14ComposedLayoutINS4_7SwizzleILi1ELi4ELi3EEENS4_18smem_ptr_flag_bitsILi8EEENSU_INS5_IJNSA_ILi8EEESH_EEENS5_IJSH_SB_EEEEEEEvNS4_8identityES13_S1D_vS1E_EENS_8epilogue10collective6detail29Sm90TmaWarpSpecializedAdapterINS1H_15DefaultEpilogueISJ_SK_SK_NS1G_6thread17LinearCombinationISJ_Li1EffLNS1L_9ScaleType4KindE0ELNS_15FloatRoundStyleE2ESJ_EENS1_15EpilogueDefaultEEEEEvvEEEEvNT_6ParamsE:
	.zero		1664


//--------------------- SYMBOLS --------------------------

	.type		.nv.reservedSmem.offset0,@object
	.size		.nv.reservedSmem.offset0,0x4
